// auto-generated by cutlass_sweep.conv — config: {"arch": "sm_100", "cluster_m": 2, "cluster_n": 1, "conv_kind": "wgrad", "dtype": "e4m3", "ndim": 3, "tile_k": 64, "tile_m": 128, "tile_n": 64}
#include "cutlass/cutlass.h"
#include "cute/tensor.hpp"
#include "cutlass/kernel_hardware_info.hpp"
#include "cutlass/conv/convolution.h"
#include "cutlass/conv/dispatch_policy.hpp"
#include "cutlass/conv/collective/collective_builder.hpp"
#include "cutlass/conv/kernel/conv_universal.hpp"
#include "cutlass/conv/device/conv_universal_adapter.hpp"
#include "cutlass/epilogue/collective/collective_builder.hpp"

using namespace cute;
using Elem = cutlass::float_e4m3_t;
using Acc  = float;
using LayoutAB = cutlass::layout::TensorNDHWC;
using LayoutC  = cutlass::layout::TensorKCSRT;
constexpr auto ConvOp = cutlass::conv::Operator::kWgrad;
using TileShape    = Shape<_128, Shape<_64>, Shape<_64>>;
using ClusterShape = Shape<_2, _1, _1>;

using CollectiveEpilogue = typename cutlass::epilogue::collective::CollectiveBuilder<
    cutlass::arch::Sm100, cutlass::arch::OpClassTensorOp,
    TileShape, ClusterShape,
    cutlass::epilogue::collective::EpilogueTileAuto,
    Acc, Acc,
    Elem, LayoutC, 128 / cutlass::sizeof_bits<Elem>::value,
    Elem, LayoutC, 128 / cutlass::sizeof_bits<Elem>::value,
    cutlass::epilogue::collective::EpilogueScheduleAuto
  >::CollectiveOp;

using CollectiveMainloop = typename cutlass::conv::collective::CollectiveBuilder<
    cutlass::arch::Sm100, cutlass::arch::OpClassTensorOp, ConvOp,
    Elem, LayoutAB, 128 / cutlass::sizeof_bits<Elem>::value,
    Elem, LayoutAB, 128 / cutlass::sizeof_bits<Elem>::value,
    Acc,
    TileShape, ClusterShape,
    cutlass::conv::collective::StageCountAutoCarveout<
        static_cast<int>(sizeof(typename CollectiveEpilogue::SharedStorage))>,
    cutlass::conv::collective::KernelScheduleAuto
  >::CollectiveOp;

using ProblemShape = cutlass::conv::ConvProblemShape<
    ConvOp, CollectiveMainloop::DispatchPolicy::NumSpatialDimensions>;
using ConvKernel = cutlass::conv::kernel::ConvUniversal<
    ProblemShape, CollectiveMainloop, CollectiveEpilogue>;
using Conv = cutlass::conv::device::ConvUniversalAdapter<ConvKernel>;

auto* _anchor = &cutlass::device_kernel<ConvKernel>;


// ===== COMPILED SASS (sm_100a) =====

	.target	sm_100a

	.elftype	@"ET_EXEC"


//--------------------- .note.nv.tkinfo           --------------------------
	.section	.note.nv.tkinfo,"",@"SHT_NOTE"
	.sectionflags	@"SHF_NOTE_NV_TKINFO"
	.tkinfo
        /*0018*/ 	.word	0x00000002
        /*0030*/ 	.string	""
        /*0030*/ 	.string	"ptxas"
        /*0030*/ 	.string	"Cuda compilation tools, release 13.0, V13.0.88"
        /*0030*/ 	.string	"Build cuda_13.0.r13.0/compiler.36424714_0"
        /*0030*/ 	.string	"-arch sm_100a -m 64 "



//--------------------- .note.nv.cuinfo           --------------------------
	.section	.note.nv.cuinfo,"",@"SHT_NOTE"
	.sectionflags	@"SHF_NOTE_NV_CUINFO"
        /*0018*/ 	.short	0x0002
        /*001a*/ 	.short	0x0064
        /*001c*/ 	.short	0x0082
	.zero		2


//--------------------- .nv.info                  --------------------------
	.section	.nv.info,"",@"SHT_CUDA_INFO"
	.align	4


	//----- nvinfo : EIATTR_REGCOUNT
	.align		4
        /*0000*/ 	.byte	0x04, 0x2f
        /*0002*/ 	.short	(.L_19 - .L_18)
	.align		4
.L_18:
        /*0004*/ 	.word	index@(_ZN7cutlass13device_kernelINS_4conv6kernel13ConvUniversalINS1_16ConvProblemShapeILNS1_8OperatorE2ELi3EEENS1_10collective14CollectiveConvINS1_47MainloopSm100TmaUmmaWarpSpecializedImplicitGemmILS5_2ELi36ELi3ELi1ELi2EN4cute5tupleIJNSA_1CILi2EEENSC_ILi1EEESE_EEEEENSB_IJNSC_ILi128EEENSB_IJNSC_ILi64EEEEEESJ_EEENS_12float_e4m3_tESL_NSA_8TiledMMAINSA_8MMA_AtomIJNSA_10MMA_TraitsINSA_25SM100_MMA_F8F6F4_2x1SM_SSEJSL_SL_fSH_SI_NSA_17integral_constantINSA_4UMMA5MajorELSS_1EEEST_NSQ_INSR_7ScaleInELSU_0EEESV_EEEEEENSA_6LayoutINSB_IJSE_SE_SE_EEENSB_IJNSC_ILi0EEES10_S10_EEEEENSB_IJNSA_10UnderscoreES13_S13_EEEEENS7_6detail27Sm100ImplicitGemmTileTraitsINSA_18SM100_TMA_2SM_LOADENSA_14ComposedLayoutINSA_7SwizzleILi2ELi4ELi3EEENSA_18smem_ptr_flag_bitsILi8EEENSY_INSB_IJSI_NSC_ILi8EEEEEENSB_IJSE_SI_EEEEEEEvEENS17_INSA_25SM100_TMA_2SM_LOAD_IM2COLENS19_INS1A_ILi1ELi4ELi3EEES1D_NSY_INSB_IJNSC_ILi32EEES1E_EEENSB_IJSE_S1M_EEEEEEEvEEEENS_8epilogue10collective18CollectiveEpilogueINS1T_23Sm100TmaWarpSpecializedILi1ELi1ELi32ELb0ELb0EEEJNSB_IJSI_SJ_SJ_EEENSB_IJNSY_ISI_SE_EES1Z_EEESL_NSB_IJlNSB_IJSE_lllEEES10_EEESL_S22_NS1T_6fusion15FusionCallbacksIS1X_NS23_17LinearCombinationISL_fSL_fLNS_15FloatRoundStyleE2EEES1Y_S20_JEEENSA_5SM1004TMEM4LOAD26SM100_TMEM_LOAD_32dp32b32xENSA_13SM90_TMA_LOADENS19_IS1B_S1D_NSY_INSB_IJS1E_SI_EEENSB_IJSI_SE_EEEEEEENSA_39AutoVectorizingCopyWithAssumedAlignmentILi128EEENSA_14SM90_TMA_STOREES2H_S2J_S2J_EEEvvEEEEvNT_6ParamsE)
        /*0008*/ 	.word	0x0000005a


	//----- nvinfo : EIATTR_FRAME_SIZE
	.align		4
.L_19:
        /*000c*/ 	.byte	0x04, 0x11
        /*000e*/ 	.short	(.L_21 - .L_20)
	.align		4
.L_20:
        /*0010*/ 	.word	index@($__internal_2_$__cuda_sm10x_tcgen05_guardrail_trap_unallocated_columns_being_dealloced)
        /*0014*/ 	.word	0x00000008


	//----- nvinfo : EIATTR_FRAME_SIZE
	.align		4
.L_21:
        /*0018*/ 	.byte	0x04, 0x11
        /*001a*/ 	.short	(.L_23 - .L_22)
	.align		4
.L_22:
        /*001c*/ 	.word	index@($__internal_1_$__cuda_sm10x_tcgen05_guardrail_trap_phase_invalid_during_alloc)
        /*0020*/ 	.word	0x00000008


	//----- nvinfo : EIATTR_FRAME_SIZE
	.align		4
.L_23:
        /*0024*/ 	.byte	0x04, 0x11
        /*0026*/ 	.short	(.L_25 - .L_24)
	.align		4
.L_24:
        /*0028*/ 	.word	index@($__internal_0_$__cuda_sm10x_tcgen05_guardrail_trap_col_being_dealloced_not_returned_by_alloc)
        /*002c*/ 	.word	0x00000008


	//----- nvinfo : EIATTR_FRAME_SIZE
	.align		4
.L_25:
        /*0030*/ 	.byte	0x04, 0x11
        /*0032*/ 	.short	(.L_27 - .L_26)
	.align		4
.L_26:
        /*0034*/ 	.word	index@(_ZN7cutlass13device_kernelINS_4conv6kernel13ConvUniversalINS1_16ConvProblemShapeILNS1_8OperatorE2ELi3EEENS1_10collective14CollectiveConvINS1_47MainloopSm100TmaUmmaWarpSpecializedImplicitGemmILS5_2ELi36ELi3ELi1ELi2EN4cute5tupleIJNSA_1CILi2EEENSC_ILi1EEESE_EEEEENSB_IJNSC_ILi128EEENSB_IJNSC_ILi64EEEEEESJ_EEENS_12float_e4m3_tESL_NSA_8TiledMMAINSA_8MMA_AtomIJNSA_10MMA_TraitsINSA_25SM100_MMA_F8F6F4_2x1SM_SSEJSL_SL_fSH_SI_NSA_17integral_constantINSA_4UMMA5MajorELSS_1EEEST_NSQ_INSR_7ScaleInELSU_0EEESV_EEEEEENSA_6LayoutINSB_IJSE_SE_SE_EEENSB_IJNSC_ILi0EEES10_S10_EEEEENSB_IJNSA_10UnderscoreES13_S13_EEEEENS7_6detail27Sm100ImplicitGemmTileTraitsINSA_18SM100_TMA_2SM_LOADENSA_14ComposedLayoutINSA_7SwizzleILi2ELi4ELi3EEENSA_18smem_ptr_flag_bitsILi8EEENSY_INSB_IJSI_NSC_ILi8EEEEEENSB_IJSE_SI_EEEEEEEvEENS17_INSA_25SM100_TMA_2SM_LOAD_IM2COLENS19_INS1A_ILi1ELi4ELi3EEES1D_NSY_INSB_IJNSC_ILi32EEES1E_EEENSB_IJSE_S1M_EEEEEEEvEEEENS_8epilogue10collective18CollectiveEpilogueINS1T_23Sm100TmaWarpSpecializedILi1ELi1ELi32ELb0ELb0EEEJNSB_IJSI_SJ_SJ_EEENSB_IJNSY_ISI_SE_EES1Z_EEESL_NSB_IJlNSB_IJSE_lllEEES10_EEESL_S22_NS1T_6fusion15FusionCallbacksIS1X_NS23_17LinearCombinationISL_fSL_fLNS_15FloatRoundStyleE2EEES1Y_S20_JEEENSA_5SM1004TMEM4LOAD26SM100_TMEM_LOAD_32dp32b32xENSA_13SM90_TMA_LOADENS19_IS1B_S1D_NSY_INSB_IJS1E_SI_EEENSB_IJSI_SE_EEEEEEENSA_39AutoVectorizingCopyWithAssumedAlignmentILi128EEENSA_14SM90_TMA_STOREES2H_S2J_S2J_EEEvvEEEEvNT_6ParamsE)
        /*0038*/ 	.word	0x00000008


	//----- nvinfo : EIATTR_MIN_STACK_SIZE
	.align		4
.L_27:
        /*003c*/ 	.byte	0x04, 0x12
        /*003e*/ 	.short	(.L_29 - .L_28)
	.align		4
.L_28:
        /*0040*/ 	.word	index@(_ZN7cutlass13device_kernelINS_4conv6kernel13ConvUniversalINS1_16ConvProblemShapeILNS1_8OperatorE2ELi3EEENS1_10collective14CollectiveConvINS1_47MainloopSm100TmaUmmaWarpSpecializedImplicitGemmILS5_2ELi36ELi3ELi1ELi2EN4cute5tupleIJNSA_1CILi2EEENSC_ILi1EEESE_EEEEENSB_IJNSC_ILi128EEENSB_IJNSC_ILi64EEEEEESJ_EEENS_12float_e4m3_tESL_NSA_8TiledMMAINSA_8MMA_AtomIJNSA_10MMA_TraitsINSA_25SM100_MMA_F8F6F4_2x1SM_SSEJSL_SL_fSH_SI_NSA_17integral_constantINSA_4UMMA5MajorELSS_1EEEST_NSQ_INSR_7ScaleInELSU_0EEESV_EEEEEENSA_6LayoutINSB_IJSE_SE_SE_EEENSB_IJNSC_ILi0EEES10_S10_EEEEENSB_IJNSA_10UnderscoreES13_S13_EEEEENS7_6detail27Sm100ImplicitGemmTileTraitsINSA_18SM100_TMA_2SM_LOADENSA_14ComposedLayoutINSA_7SwizzleILi2ELi4ELi3EEENSA_18smem_ptr_flag_bitsILi8EEENSY_INSB_IJSI_NSC_ILi8EEEEEENSB_IJSE_SI_EEEEEEEvEENS17_INSA_25SM100_TMA_2SM_LOAD_IM2COLENS19_INS1A_ILi1ELi4ELi3EEES1D_NSY_INSB_IJNSC_ILi32EEES1E_EEENSB_IJSE_S1M_EEEEEEEvEEEENS_8epilogue10collective18CollectiveEpilogueINS1T_23Sm100TmaWarpSpecializedILi1ELi1ELi32ELb0ELb0EEEJNSB_IJSI_SJ_SJ_EEENSB_IJNSY_ISI_SE_EES1Z_EEESL_NSB_IJlNSB_IJSE_lllEEES10_EEESL_S22_NS1T_6fusion15FusionCallbacksIS1X_NS23_17LinearCombinationISL_fSL_fLNS_15FloatRoundStyleE2EEES1Y_S20_JEEENSA_5SM1004TMEM4LOAD26SM100_TMEM_LOAD_32dp32b32xENSA_13SM90_TMA_LOADENS19_IS1B_S1D_NSY_INSB_IJS1E_SI_EEENSB_IJSI_SE_EEEEEEENSA_39AutoVectorizingCopyWithAssumedAlignmentILi128EEENSA_14SM90_TMA_STOREES2H_S2J_S2J_EEEvvEEEEvNT_6ParamsE)
        /*0044*/ 	.word	0x00000008
.L_29:


//--------------------- .nv.compat                --------------------------
	.section	.nv.compat,"",@"SHT_CUDA_COMPAT_INFO"
	.align	4
        /*0000*/ 	.byte	0x02, 0x09, 0x01, 0x00, 0x02, 0x02, 0x02, 0x00, 0x02, 0x05, 0x05, 0x00, 0x03, 0x07, 0x01, 0x01
        /*0010*/ 	.byte	0x02, 0x03, 0x01, 0x00, 0x02, 0x06, 0x01, 0x00, 0x04, 0x0b, 0x08, 0x00, 0x09, 0x00, 0x00, 0x00
        /*0020*/ 	.byte	0x00, 0x00, 0x00, 0x00


//--------------------- .nv.info._ZN7cutlass13device_kernelINS_4conv6kernel13ConvUniversalINS1_16ConvProblemShapeILNS1_8OperatorE2ELi3EEENS1_10collective14CollectiveConvINS1_47MainloopSm100TmaUmmaWarpSpecializedImplicitGemmILS5_2ELi36ELi3ELi1ELi2EN4cute5tupleIJNSA_1CILi2EEENSC_ILi1EEESE_EEEEENSB_IJNSC_ILi128EEENSB_IJNSC_ILi64EEEEEESJ_EEENS_12float_e4m3_tESL_NSA_8TiledMMAINSA_8MMA_AtomIJNSA_10MMA_TraitsINSA_25SM100_MMA_F8F6F4_2x1SM_SSEJSL_SL_fSH_SI_NSA_17integral_constantINSA_4UMMA5MajorELSS_1EEEST_NSQ_INSR_7ScaleInELSU_0EEESV_EEEEEENSA_6LayoutINSB_IJSE_SE_SE_EEENSB_IJNSC_ILi0EEES10_S10_EEEEENSB_IJNSA_10UnderscoreES13_S13_EEEEENS7_6detail27Sm100ImplicitGemmTileTraitsINSA_18SM100_TMA_2SM_LOADENSA_14ComposedLayoutINSA_7SwizzleILi2ELi4ELi3EEENSA_18smem_ptr_flag_bitsILi8EEENSY_INSB_IJSI_NSC_ILi8EEEEEENSB_IJSE_SI_EEEEEEEvEENS17_INSA_25SM100_TMA_2SM_LOAD_IM2COLENS19_INS1A_ILi1ELi4ELi3EEES1D_NSY_INSB_IJNSC_ILi32EEES1E_EEENSB_IJSE_S1M_EEEEEEEvEEEENS_8epilogue10collective18CollectiveEpilogueINS1T_23Sm100TmaWarpSpecializedILi1ELi1ELi32ELb0ELb0EEEJNSB_IJSI_SJ_SJ_EEENSB_IJNSY_ISI_SE_EES1Z_EEESL_NSB_IJlNSB_IJSE_lllEEES10_EEESL_S22_NS1T_6fusion15FusionCallbacksIS1X_NS23_17LinearCombinationISL_fSL_fLNS_15FloatRoundStyleE2EEES1Y_S20_JEEENSA_5SM1004TMEM4LOAD26SM100_TMEM_LOAD_32dp32b32xENSA_13SM90_TMA_LOADENS19_IS1B_S1D_NSY_INSB_IJS1E_SI_EEENSB_IJSI_SE_EEEEEEENSA_39AutoVectorizingCopyWithAssumedAlignmentILi128EEENSA_14SM90_TMA_STOREES2H_S2J_S2J_EEEvvEEEEvNT_6ParamsE --------------------------
	.section	.nv.info._ZN7cutlass13device_kernelINS_4conv6kernel13ConvUniversalINS1_16ConvProblemShapeILNS1_8OperatorE2ELi3EEENS1_10collective14CollectiveConvINS1_47MainloopSm100TmaUmmaWarpSpecializedImplicitGemmILS5_2ELi36ELi3ELi1ELi2EN4cute5tupleIJNSA_1CILi2EEENSC_ILi1EEESE_EEEEENSB_IJNSC_ILi128EEENSB_IJNSC_ILi64EEEEEESJ_EEENS_12float_e4m3_tESL_NSA_8TiledMMAINSA_8MMA_AtomIJNSA_10MMA_TraitsINSA_25SM100_MMA_F8F6F4_2x1SM_SSEJSL_SL_fSH_SI_NSA_17integral_constantINSA_4UMMA5MajorELSS_1EEEST_NSQ_INSR_7ScaleInELSU_0EEESV_EEEEEENSA_6LayoutINSB_IJSE_SE_SE_EEENSB_IJNSC_ILi0EEES10_S10_EEEEENSB_IJNSA_10UnderscoreES13_S13_EEEEENS7_6detail27Sm100ImplicitGemmTileTraitsINSA_18SM100_TMA_2SM_LOADENSA_14ComposedLayoutINSA_7SwizzleILi2ELi4ELi3EEENSA_18smem_ptr_flag_bitsILi8EEENSY_INSB_IJSI_NSC_ILi8EEEEEENSB_IJSE_SI_EEEEEEEvEENS17_INSA_25SM100_TMA_2SM_LOAD_IM2COLENS19_INS1A_ILi1ELi4ELi3EEES1D_NSY_INSB_IJNSC_ILi32EEES1E_EEENSB_IJSE_S1M_EEEEEEEvEEEENS_8epilogue10collective18CollectiveEpilogueINS1T_23Sm100TmaWarpSpecializedILi1ELi1ELi32ELb0ELb0EEEJNSB_IJSI_SJ_SJ_EEENSB_IJNSY_ISI_SE_EES1Z_EEESL_NSB_IJlNSB_IJSE_lllEEES10_EEESL_S22_NS1T_6fusion15FusionCallbacksIS1X_NS23_17LinearCombinationISL_fSL_fLNS_15FloatRoundStyleE2EEES1Y_S20_JEEENSA_5SM1004TMEM4LOAD26SM100_TMEM_LOAD_32dp32b32xENSA_13SM90_TMA_LOADENS19_IS1B_S1D_NSY_INSB_IJS1E_SI_EEENSB_IJSI_SE_EEEEEEENSA_39AutoVectorizingCopyWithAssumedAlignmentILi128EEENSA_14SM90_TMA_STOREES2H_S2J_S2J_EEEvvEEEEvNT_6ParamsE,"",@"SHT_CUDA_INFO"
	.sectionflags	@""
	.align	4


	//----- nvinfo : EIATTR_CUDA_API_VERSION
	.align		4
        /*0000*/ 	.byte	0x04, 0x37
        /*0002*/ 	.short	(.L_31 - .L_30)
.L_30:
        /*0004*/ 	.word	0x00000082


	//----- nvinfo : EIATTR_KPARAM_INFO
	.align		4
.L_31:
        /*0008*/ 	.byte	0x04, 0x17
        /*000a*/ 	.short	(.L_33 - .L_32)
.L_32:
        /*000c*/ 	.word	0x00000000
        /*0010*/ 	.short	0x0000
        /*0012*/ 	.short	0x0000
        /*0014*/ 	.byte	0x00, 0xf0, 0x01, 0x24


	//----- nvinfo : EIATTR_AT_ENTRY_FRAGMENTS
	.align		4
.L_33:
        /*0018*/ 	.byte	0x04, 0x4f
        /*001a*/ 	.short	(.L_35 - .L_34)


	//   ....[0]....
.L_34:
        /*001c*/ 	.word	0x00000007


	//----- nvinfo : EIATTR_RESERVED_SMEM_USED
	.align		4
.L_35:
        /*0020*/ 	.byte	0x01, 0x41
	.zero		2


	//----- nvinfo : EIATTR_SPARSE_MMA_MASK
	.align		4
        /*0024*/ 	.byte	0x03, 0x50
        /*0026*/ 	.short	0x0000


	//----- nvinfo : EIATTR_TCGEN05_2CTA_USED
	.align		4
        /*0028*/ 	.byte	0x01, 0x52
	.zero		2


	//----- nvinfo : EIATTR_MAXREG_COUNT
	.align		4
        /*002c*/ 	.byte	0x03, 0x1b
        /*002e*/ 	.short	0x00ff


	//----- nvinfo : EIATTR_NUM_BARRIERS
	.align		4
        /*0030*/ 	.byte	0x02, 0x4c
        /*0032*/ 	.byte	0x07
	.zero		1


	//----- nvinfo : EIATTR_EXTERNS
	.align		4
        /*0034*/ 	.byte	0x04, 0x0f
        /*0036*/ 	.short	(.L_37 - .L_36)


	//   ....[0]....
	.align		4
.L_36:
        /*0038*/ 	.word	index@(__assertfail)


	//----- nvinfo : EIATTR_MERCURY_ISA_VERSION
	.align		4
.L_37:
        /*003c*/ 	.byte	0x03, 0x5f
        /*003e*/ 	.short	0x0101


	//----- nvinfo : EIATTR_INT_WARP_WIDE_INSTR_OFFSETS
	.align		4
        /*0040*/ 	.byte	0x04, 0x31
        /*0042*/ 	.short	(.L_39 - .L_38)


	//   ....[0]....
.L_38:
        /*0044*/ 	.word	0x00001020


	//   ....[1]....
        /*0048*/ 	.word	0x000010d0


	//   ....[2]....
        /*004c*/ 	.word	0x00005eb0


	//   ....[3]....
        /*0050*/ 	.word	0x00005ed0


	//   ....[4]....
        /*0054*/ 	.word	0x00005f00


	//----- nvinfo : EIATTR_COOP_GROUP_MASK_REGIDS
	.align		4
.L_39:
        /*0058*/ 	.byte	0x04, 0x29
        /*005a*/ 	.short	(.L_41 - .L_40)


	//   ....[0]....
.L_40:
        /*005c*/ 	.word	0xffffffff


	//   ....[1]....
        /*0060*/ 	.word	0xffffffff


	//   ....[2]....
        /*0064*/ 	.word	0xffffffff


	//   ....[3]....
        /*0068*/ 	.word	0xffffffff


	//   ....[4]....
        /*006c*/ 	.word	0xffffffff


	//   ....[5]....
        /*0070*/ 	.word	0xffffffff


	//   ....[6]....
        /*0074*/ 	.word	0xffffffff


	//   ....[7]....
        /*0078*/ 	.word	0xffffffff


	//   ....[8]....
        /*007c*/ 	.word	0xffffffff


	//   ....[9]....
        /*0080*/ 	.word	0xffffffff


	//   ....[10]....
        /*0084*/ 	.word	0xffffffff


	//   ....[11]....
        /*0088*/ 	.word	0xffffffff


	//   ....[12]....
        /*008c*/ 	.word	0xffffffff


	//----- nvinfo : EIATTR_COOP_GROUP_INSTR_OFFSETS
	.align		4
.L_41:
        /*0090*/ 	.byte	0x04, 0x28
        /*0092*/ 	.short	(.L_43 - .L_42)


	//   ....[0]....
.L_42:
        /*0094*/ 	.word	0x000000d0


	//   ....[1]....
        /*0098*/ 	.word	0x00000540


	//   ....[2]....
        /*009c*/ 	.word	0x00000b10


	//   ....[3]....
        /*00a0*/ 	.word	0x00000c50


	//   ....[4]....
        /*00a4*/ 	.word	0x00000d50


	//   ....[5]....
        /*00a8*/ 	.word	0x00000ea0


	//   ....[6]....
        /*00ac*/ 	.word	0x00001140


	//   ....[7]....
        /*00b0*/ 	.word	0x00002e80


	//   ....[8]....
        /*00b4*/ 	.word	0x00004ea0


	//   ....[9]....
        /*00b8*/ 	.word	0x00005370


	//   ....[10]....
        /*00bc*/ 	.word	0x000053a0


	//   ....[11]....
        /*00c0*/ 	.word	0x00005dc0


	//   ....[12]....
        /*00c4*/ 	.word	0x00005fd0


	//----- nvinfo : EIATTR_VRC_CTA_INIT_COUNT
	.align		4
.L_43:
        /*00c8*/ 	.byte	0x02, 0x4a
        /*00ca*/ 	.byte	0x80
	.zero		1


	//----- nvinfo : EIATTR_SYSCALL_OFFSETS
	.align		4
        /*00cc*/ 	.byte	0x04, 0x46
        /*00ce*/ 	.short	(.L_45 - .L_44)


	//   ....[0]....
.L_44:
        /*00d0*/ 	.word	0x00007d70


	//   ....[1]....
        /*00d4*/ 	.word	0x00007eb0


	//   ....[2]....
        /*00d8*/ 	.word	0x00008600


	//----- nvinfo : EIATTR_MBARRIER_INSTR_OFFSETS
	.align		4
.L_45:
        /*00dc*/ 	.byte	0x04, 0x39
        /*00de*/ 	.short	(.L_47 - .L_46)


	//   ....[0]....
.L_46:
        /*00e0*/ 	.word	0x00000670
        /*00e4*/ 	.word	0x000000ff
        /*00e8*/ 	.word	0x00000000
        /*00ec*/ 	.short	0x0100
        /*00ee*/ 	.byte	0x04
	.zero		1


	//   ....[1]....
        /*00f0*/ 	.word	0x00000680
        /*00f4*/ 	.word	0x000000ff
        /*00f8*/ 	.word	0x00000120
        /*00fc*/ 	.short	0x0100
        /*00fe*/ 	.byte	0x04
	.zero		1


	//   ....[2]....
        /*0100*/ 	.word	0x00000690
        /*0104*/ 	.word	0x000000ff
        /*0108*/ 	.word	0x00000008
        /*010c*/ 	.short	0x0100
        /*010e*/ 	.byte	0x04
	.zero		1


	//   ....[3]....
        /*0110*/ 	.word	0x000006a0
        /*0114*/ 	.word	0x000000ff
        /*0118*/ 	.word	0x00000128
        /*011c*/ 	.short	0x0100
        /*011e*/ 	.byte	0x04
	.zero		1


	//   ....[4]....
        /*0120*/ 	.word	0x000006b0
        /*0124*/ 	.word	0x000000ff
        /*0128*/ 	.word	0x00000010
        /*012c*/ 	.short	0x0100
        /*012e*/ 	.byte	0x04
	.zero		1


	//   ....[5]....
        /*0130*/ 	.word	0x000006c0
        /*0134*/ 	.word	0x000000ff
        /*0138*/ 	.word	0x00000130
        /*013c*/ 	.short	0x0100
        /*013e*/ 	.byte	0x04
	.zero		1


	//   ....[6]....
        /*0140*/ 	.word	0x000006d0
        /*0144*/ 	.word	0x000000ff
        /*0148*/ 	.word	0x00000018
        /*014c*/ 	.short	0x0100
        /*014e*/ 	.byte	0x04
	.zero		1


	//   ....[7]....
        /*0150*/ 	.word	0x000006e0
        /*0154*/ 	.word	0x000000ff
        /*0158*/ 	.word	0x00000138
        /*015c*/ 	.short	0x0100
        /*015e*/ 	.byte	0x04
	.zero		1


	//   ....[8]....
        /*0160*/ 	.word	0x000006f0
        /*0164*/ 	.word	0x000000ff
        /*0168*/ 	.word	0x00000020
        /*016c*/ 	.short	0x0100
        /*016e*/ 	.byte	0x04
	.zero		1


	//   ....[9]....
        /*0170*/ 	.word	0x00000700
        /*0174*/ 	.word	0x000000ff
        /*0178*/ 	.word	0x00000140
        /*017c*/ 	.short	0x0100
        /*017e*/ 	.byte	0x04
	.zero		1


	//   ....[10]....
        /*0180*/ 	.word	0x00000710
        /*0184*/ 	.word	0x000000ff
        /*0188*/ 	.word	0x00000028
        /*018c*/ 	.short	0x0100
        /*018e*/ 	.byte	0x04
	.zero		1


	//   ....[11]....
        /*0190*/ 	.word	0x00000720
        /*0194*/ 	.word	0x000000ff
        /*0198*/ 	.word	0x00000148
        /*019c*/ 	.short	0x0100
        /*019e*/ 	.byte	0x04
	.zero		1


	//   ....[12]....
        /*01a0*/ 	.word	0x00000730
        /*01a4*/ 	.word	0x000000ff
        /*01a8*/ 	.word	0x00000030
        /*01ac*/ 	.short	0x0100
        /*01ae*/ 	.byte	0x04
	.zero		1


	//   ....[13]....
        /*01b0*/ 	.word	0x00000740
        /*01b4*/ 	.word	0x000000ff
        /*01b8*/ 	.word	0x00000150
        /*01bc*/ 	.short	0x0100
        /*01be*/ 	.byte	0x04
	.zero		1


	//   ....[14]....
        /*01c0*/ 	.word	0x00000750
        /*01c4*/ 	.word	0x000000ff
        /*01c8*/ 	.word	0x00000038
        /*01cc*/ 	.short	0x0100
        /*01ce*/ 	.byte	0x04
	.zero		1


	//   ....[15]....
        /*01d0*/ 	.word	0x00000760
        /*01d4*/ 	.word	0x000000ff
        /*01d8*/ 	.word	0x00000158
        /*01dc*/ 	.short	0x0100
        /*01de*/ 	.byte	0x04
	.zero		1


	//   ....[16]....
        /*01e0*/ 	.word	0x00000770
        /*01e4*/ 	.word	0x000000ff
        /*01e8*/ 	.word	0x00000040
        /*01ec*/ 	.short	0x0100
        /*01ee*/ 	.byte	0x04
	.zero		1


	//   ....[17]....
        /*01f0*/ 	.word	0x00000780
        /*01f4*/ 	.word	0x000000ff
        /*01f8*/ 	.word	0x00000160
        /*01fc*/ 	.short	0x0100
        /*01fe*/ 	.byte	0x04
	.zero		1


	//   ....[18]....
        /*0200*/ 	.word	0x00000790
        /*0204*/ 	.word	0x000000ff
        /*0208*/ 	.word	0x00000048
        /*020c*/ 	.short	0x0100
        /*020e*/ 	.byte	0x04
	.zero		1


	//   ....[19]....
        /*0210*/ 	.word	0x000007a0
        /*0214*/ 	.word	0x000000ff
        /*0218*/ 	.word	0x00000168
        /*021c*/ 	.short	0x0100
        /*021e*/ 	.byte	0x04
	.zero		1


	//   ....[20]....
        /*0220*/ 	.word	0x000007b0
        /*0224*/ 	.word	0x000000ff
        /*0228*/ 	.word	0x00000050
        /*022c*/ 	.short	0x0100
        /*022e*/ 	.byte	0x04
	.zero		1


	//   ....[21]....
        /*0230*/ 	.word	0x000007c0
        /*0234*/ 	.word	0x000000ff
        /*0238*/ 	.word	0x00000170
        /*023c*/ 	.short	0x0100
        /*023e*/ 	.byte	0x04
	.zero		1


	//   ....[22]....
        /*0240*/ 	.word	0x000007d0
        /*0244*/ 	.word	0x000000ff
        /*0248*/ 	.word	0x00000058
        /*024c*/ 	.short	0x0100
        /*024e*/ 	.byte	0x04
	.zero		1


	//   ....[23]....
        /*0250*/ 	.word	0x000007e0
        /*0254*/ 	.word	0x000000ff
        /*0258*/ 	.word	0x00000178
        /*025c*/ 	.short	0x0100
        /*025e*/ 	.byte	0x04
	.zero		1


	//   ....[24]....
        /*0260*/ 	.word	0x000007f0
        /*0264*/ 	.word	0x000000ff
        /*0268*/ 	.word	0x00000060
        /*026c*/ 	.short	0x0100
        /*026e*/ 	.byte	0x04
	.zero		1


	//   ....[25]....
        /*0270*/ 	.word	0x00000800
        /*0274*/ 	.word	0x000000ff
        /*0278*/ 	.word	0x00000180
        /*027c*/ 	.short	0x0100
        /*027e*/ 	.byte	0x04
	.zero		1


	//   ....[26]....
        /*0280*/ 	.word	0x00000810
        /*0284*/ 	.word	0x000000ff
        /*0288*/ 	.word	0x00000068
        /*028c*/ 	.short	0x0100
        /*028e*/ 	.byte	0x04
	.zero		1


	//   ....[27]....
        /*0290*/ 	.word	0x00000820
        /*0294*/ 	.word	0x000000ff
        /*0298*/ 	.word	0x00000188
        /*029c*/ 	.short	0x0100
        /*029e*/ 	.byte	0x04
	.zero		1


	//   ....[28]....
        /*02a0*/ 	.word	0x00000830
        /*02a4*/ 	.word	0x000000ff
        /*02a8*/ 	.word	0x00000070
        /*02ac*/ 	.short	0x0100
        /*02ae*/ 	.byte	0x04
	.zero		1


	//   ....[29]....
        /*02b0*/ 	.word	0x00000840
        /*02b4*/ 	.word	0x000000ff
        /*02b8*/ 	.word	0x00000190
        /*02bc*/ 	.short	0x0100
        /*02be*/ 	.byte	0x04
	.zero		1


	//   ....[30]....
        /*02c0*/ 	.word	0x00000850
        /*02c4*/ 	.word	0x000000ff
        /*02c8*/ 	.word	0x00000078
        /*02cc*/ 	.short	0x0100
        /*02ce*/ 	.byte	0x04
	.zero		1


	//   ....[31]....
        /*02d0*/ 	.word	0x00000860
        /*02d4*/ 	.word	0x000000ff
        /*02d8*/ 	.word	0x00000198
        /*02dc*/ 	.short	0x0100
        /*02de*/ 	.byte	0x04
	.zero		1


	//   ....[32]....
        /*02e0*/ 	.word	0x00000870
        /*02e4*/ 	.word	0x000000ff
        /*02e8*/ 	.word	0x00000080
        /*02ec*/ 	.short	0x0100
        /*02ee*/ 	.byte	0x04
	.zero		1


	//   ....[33]....
        /*02f0*/ 	.word	0x00000880
        /*02f4*/ 	.word	0x000000ff
        /*02f8*/ 	.word	0x000001a0
        /*02fc*/ 	.short	0x0100
        /*02fe*/ 	.byte	0x04
	.zero		1


	//   ....[34]....
        /*0300*/ 	.word	0x00000890
        /*0304*/ 	.word	0x000000ff
        /*0308*/ 	.word	0x00000088
        /*030c*/ 	.short	0x0100
        /*030e*/ 	.byte	0x04
	.zero		1


	//   ....[35]....
        /*0310*/ 	.word	0x000008a0
        /*0314*/ 	.word	0x000000ff
        /*0318*/ 	.word	0x000001a8
        /*031c*/ 	.short	0x0100
        /*031e*/ 	.byte	0x04
	.zero		1


	//   ....[36]....
        /*0320*/ 	.word	0x000008b0
        /*0324*/ 	.word	0x000000ff
        /*0328*/ 	.word	0x00000090
        /*032c*/ 	.short	0x0100
        /*032e*/ 	.byte	0x04
	.zero		1


	//   ....[37]....
        /*0330*/ 	.word	0x000008c0
        /*0334*/ 	.word	0x000000ff
        /*0338*/ 	.word	0x000001b0
        /*033c*/ 	.short	0x0100
        /*033e*/ 	.byte	0x04
	.zero		1


	//   ....[38]....
        /*0340*/ 	.word	0x000008d0
        /*0344*/ 	.word	0x000000ff
        /*0348*/ 	.word	0x00000098
        /*034c*/ 	.short	0x0100
        /*034e*/ 	.byte	0x04
	.zero		1


	//   ....[39]....
        /*0350*/ 	.word	0x000008e0
        /*0354*/ 	.word	0x000000ff
        /*0358*/ 	.word	0x000001b8
        /*035c*/ 	.short	0x0100
        /*035e*/ 	.byte	0x04
	.zero		1


	//   ....[40]....
        /*0360*/ 	.word	0x000008f0
        /*0364*/ 	.word	0x000000ff
        /*0368*/ 	.word	0x000000a0
        /*036c*/ 	.short	0x0100
        /*036e*/ 	.byte	0x04
	.zero		1


	//   ....[41]....
        /*0370*/ 	.word	0x00000900
        /*0374*/ 	.word	0x000000ff
        /*0378*/ 	.word	0x000001c0
        /*037c*/ 	.short	0x0100
        /*037e*/ 	.byte	0x04
	.zero		1


	//   ....[42]....
        /*0380*/ 	.word	0x00000910
        /*0384*/ 	.word	0x000000ff
        /*0388*/ 	.word	0x000000a8
        /*038c*/ 	.short	0x0100
        /*038e*/ 	.byte	0x04
	.zero		1


	//   ....[43]....
        /*0390*/ 	.word	0x00000920
        /*0394*/ 	.word	0x000000ff
        /*0398*/ 	.word	0x000001c8
        /*039c*/ 	.short	0x0100
        /*039e*/ 	.byte	0x04
	.zero		1


	//   ....[44]....
        /*03a0*/ 	.word	0x00000930
        /*03a4*/ 	.word	0x000000ff
        /*03a8*/ 	.word	0x000000b0
        /*03ac*/ 	.short	0x0100
        /*03ae*/ 	.byte	0x04
	.zero		1


	//   ....[45]....
        /*03b0*/ 	.word	0x00000940
        /*03b4*/ 	.word	0x000000ff
        /*03b8*/ 	.word	0x000001d0
        /*03bc*/ 	.short	0x0100
        /*03be*/ 	.byte	0x04
	.zero		1


	//   ....[46]....
        /*03c0*/ 	.word	0x00000950
        /*03c4*/ 	.word	0x000000ff
        /*03c8*/ 	.word	0x000000b8
        /*03cc*/ 	.short	0x0100
        /*03ce*/ 	.byte	0x04
	.zero		1


	//   ....[47]....
        /*03d0*/ 	.word	0x00000960
        /*03d4*/ 	.word	0x000000ff
        /*03d8*/ 	.word	0x000001d8
        /*03dc*/ 	.short	0x0100
        /*03de*/ 	.byte	0x04
	.zero		1


	//   ....[48]....
        /*03e0*/ 	.word	0x00000970
        /*03e4*/ 	.word	0x000000ff
        /*03e8*/ 	.word	0x000000c0
        /*03ec*/ 	.short	0x0100
        /*03ee*/ 	.byte	0x04
	.zero		1


	//   ....[49]....
        /*03f0*/ 	.word	0x00000980
        /*03f4*/ 	.word	0x000000ff
        /*03f8*/ 	.word	0x000001e0
        /*03fc*/ 	.short	0x0100
        /*03fe*/ 	.byte	0x04
	.zero		1


	//   ....[50]....
        /*0400*/ 	.word	0x00000990
        /*0404*/ 	.word	0x000000ff
        /*0408*/ 	.word	0x000000c8
        /*040c*/ 	.short	0x0100
        /*040e*/ 	.byte	0x04
	.zero		1


	//   ....[51]....
        /*0410*/ 	.word	0x000009a0
        /*0414*/ 	.word	0x000000ff
        /*0418*/ 	.word	0x000001e8
        /*041c*/ 	.short	0x0100
        /*041e*/ 	.byte	0x04
	.zero		1


	//   ....[52]....
        /*0420*/ 	.word	0x000009b0
        /*0424*/ 	.word	0x000000ff
        /*0428*/ 	.word	0x000000d0
        /*042c*/ 	.short	0x0100
        /*042e*/ 	.byte	0x04
	.zero		1


	//   ....[53]....
        /*0430*/ 	.word	0x000009c0
        /*0434*/ 	.word	0x000000ff
        /*0438*/ 	.word	0x000001f0
        /*043c*/ 	.short	0x0100
        /*043e*/ 	.byte	0x04
	.zero		1


	//   ....[54]....
        /*0440*/ 	.word	0x000009d0
        /*0444*/ 	.word	0x000000ff
        /*0448*/ 	.word	0x000000d8
        /*044c*/ 	.short	0x0100
        /*044e*/ 	.byte	0x04
	.zero		1


	//   ....[55]....
        /*0450*/ 	.word	0x000009e0
        /*0454*/ 	.word	0x000000ff
        /*0458*/ 	.word	0x000001f8
        /*045c*/ 	.short	0x0100
        /*045e*/ 	.byte	0x04
	.zero		1


	//   ....[56]....
        /*0460*/ 	.word	0x000009f0
        /*0464*/ 	.word	0x000000ff
        /*0468*/ 	.word	0x000000e0
        /*046c*/ 	.short	0x0100
        /*046e*/ 	.byte	0x04
	.zero		1


	//   ....[57]....
        /*0470*/ 	.word	0x00000a00
        /*0474*/ 	.word	0x000000ff
        /*0478*/ 	.word	0x00000200
        /*047c*/ 	.short	0x0100
        /*047e*/ 	.byte	0x04
	.zero		1


	//   ....[58]....
        /*0480*/ 	.word	0x00000a10
        /*0484*/ 	.word	0x000000ff
        /*0488*/ 	.word	0x000000e8
        /*048c*/ 	.short	0x0100
        /*048e*/ 	.byte	0x04
	.zero		1


	//   ....[59]....
        /*0490*/ 	.word	0x00000a20
        /*0494*/ 	.word	0x000000ff
        /*0498*/ 	.word	0x00000208
        /*049c*/ 	.short	0x0100
        /*049e*/ 	.byte	0x04
	.zero		1


	//   ....[60]....
        /*04a0*/ 	.word	0x00000a30
        /*04a4*/ 	.word	0x000000ff
        /*04a8*/ 	.word	0x000000f0
        /*04ac*/ 	.short	0x0100
        /*04ae*/ 	.byte	0x04
	.zero		1


	//   ....[61]....
        /*04b0*/ 	.word	0x00000a40
        /*04b4*/ 	.word	0x000000ff
        /*04b8*/ 	.word	0x00000210
        /*04bc*/ 	.short	0x0100
        /*04be*/ 	.byte	0x04
	.zero		1


	//   ....[62]....
        /*04c0*/ 	.word	0x00000a50
        /*04c4*/ 	.word	0x000000ff
        /*04c8*/ 	.word	0x000000f8
        /*04cc*/ 	.short	0x0100
        /*04ce*/ 	.byte	0x04
	.zero		1


	//   ....[63]....
        /*04d0*/ 	.word	0x00000a60
        /*04d4*/ 	.word	0x000000ff
        /*04d8*/ 	.word	0x00000218
        /*04dc*/ 	.short	0x0100
        /*04de*/ 	.byte	0x04
	.zero		1


	//   ....[64]....
        /*04e0*/ 	.word	0x00000a70
        /*04e4*/ 	.word	0x000000ff
        /*04e8*/ 	.word	0x00000100
        /*04ec*/ 	.short	0x0100
        /*04ee*/ 	.byte	0x04
	.zero		1


	//   ....[65]....
        /*04f0*/ 	.word	0x00000a80
        /*04f4*/ 	.word	0x000000ff
        /*04f8*/ 	.word	0x00000220
        /*04fc*/ 	.short	0x0100
        /*04fe*/ 	.byte	0x04
	.zero		1


	//   ....[66]....
        /*0500*/ 	.word	0x00000a90
        /*0504*/ 	.word	0x000000ff
        /*0508*/ 	.word	0x00000108
        /*050c*/ 	.short	0x0100
        /*050e*/ 	.byte	0x04
	.zero		1


	//   ....[67]....
        /*0510*/ 	.word	0x00000aa0
        /*0514*/ 	.word	0x000000ff
        /*0518*/ 	.word	0x00000228
        /*051c*/ 	.short	0x0100
        /*051e*/ 	.byte	0x04
	.zero		1


	//   ....[68]....
        /*0520*/ 	.word	0x00000ab0
        /*0524*/ 	.word	0x000000ff
        /*0528*/ 	.word	0x00000110
        /*052c*/ 	.short	0x0100
        /*052e*/ 	.byte	0x04
	.zero		1


	//   ....[69]....
        /*0530*/ 	.word	0x00000ac0
        /*0534*/ 	.word	0x000000ff
        /*0538*/ 	.word	0x00000230
        /*053c*/ 	.short	0x0100
        /*053e*/ 	.byte	0x04
	.zero		1


	//   ....[70]....
        /*0540*/ 	.word	0x00000ad0
        /*0544*/ 	.word	0x000000ff
        /*0548*/ 	.word	0x00000118
        /*054c*/ 	.short	0x0100
        /*054e*/ 	.byte	0x04
	.zero		1


	//   ....[71]....
        /*0550*/ 	.word	0x00000ae0
        /*0554*/ 	.word	0x000000ff
        /*0558*/ 	.word	0x00000238
        /*055c*/ 	.short	0x0100
        /*055e*/ 	.byte	0x04
	.zero		1


	//   ....[72]....
        /*0560*/ 	.word	0x00000c20
        /*0564*/ 	.word	0x000000ff
        /*0568*/ 	.word	0x00000240
        /*056c*/ 	.short	0x0100
        /*056e*/ 	.byte	0x04
	.zero		1


	//   ....[73]....
        /*0570*/ 	.word	0x00000c30
        /*0574*/ 	.word	0x000000ff
        /*0578*/ 	.word	0x00000248
        /*057c*/ 	.short	0x0100
        /*057e*/ 	.byte	0x04
	.zero		1


	//   ....[74]....
        /*0580*/ 	.word	0x00000d20
        /*0584*/ 	.word	0x000000ff
        /*0588*/ 	.word	0x00000250
        /*058c*/ 	.short	0x0100
        /*058e*/ 	.byte	0x04
	.zero		1


	//   ....[75]....
        /*0590*/ 	.word	0x00000d30
        /*0594*/ 	.word	0x000000ff
        /*0598*/ 	.word	0x00000258
        /*059c*/ 	.short	0x0100
        /*059e*/ 	.byte	0x04
	.zero		1


	//   ....[76]....
        /*05a0*/ 	.word	0x00000e70
        /*05a4*/ 	.word	0x000000ff
        /*05a8*/ 	.word	0x00000260
        /*05ac*/ 	.short	0x0100
        /*05ae*/ 	.byte	0x06
	.zero		1


	//   ....[77]....
        /*05b0*/ 	.word	0x00000e80
        /*05b4*/ 	.word	0x000000ff
        /*05b8*/ 	.word	0x00000268
        /*05bc*/ 	.short	0x0100
        /*05be*/ 	.byte	0x06
	.zero		1


	//   ....[78]....
        /*05c0*/ 	.word	0x00000fc0
        /*05c4*/ 	.word	0x000000ff
        /*05c8*/ 	.word	0x00000270
        /*05cc*/ 	.short	0x0100
        /*05ce*/ 	.byte	0x04
	.zero		1


	//   ....[79]....
        /*05d0*/ 	.word	0x00000fd0
        /*05d4*/ 	.word	0x000000ff
        /*05d8*/ 	.word	0x00000280
        /*05dc*/ 	.short	0x0100
        /*05de*/ 	.byte	0x04
	.zero		1


	//   ....[80]....
        /*05e0*/ 	.word	0x00000fe0
        /*05e4*/ 	.word	0x000000ff
        /*05e8*/ 	.word	0x00000278
        /*05ec*/ 	.short	0x0100
        /*05ee*/ 	.byte	0x04
	.zero		1


	//   ....[81]....
        /*05f0*/ 	.word	0x00000ff0
        /*05f4*/ 	.word	0x000000ff
        /*05f8*/ 	.word	0x00000288
        /*05fc*/ 	.short	0x0100
        /*05fe*/ 	.byte	0x04
	.zero		1


	//   ....[82]....
        /*0600*/ 	.word	0x000010f0
        /*0604*/ 	.word	0x000000ff
        /*0608*/ 	.word	0x00000290
        /*060c*/ 	.short	0x0100
        /*060e*/ 	.byte	0x06
	.zero		1


	//   ....[83]....
        /*0610*/ 	.word	0x00001fd0
        /*0614*/ 	.word	0x000000ff
        /*0618*/ 	.word	0x00000120
        /*061c*/ 	.short	0x010a
        /*061e*/ 	.byte	0x06
	.zero		1


	//   ....[84]....
        /*0620*/ 	.word	0x00002450
        /*0624*/ 	.word	0x000000ff
        /*0628*/ 	.word	0x00000120
        /*062c*/ 	.short	0x010a
        /*062e*/ 	.byte	0x0b
	.zero		1


	//   ....[85]....
        /*0630*/ 	.word	0x00002600
        /*0634*/ 	.word	0x000000ff
        /*0638*/ 	.word	0x00000120
        /*063c*/ 	.short	0x010a
        /*063e*/ 	.byte	0x08
	.zero		1


	//   ....[86]....
        /*0640*/ 	.word	0x00002880
        /*0644*/ 	.word	0x000000ff
        /*0648*/ 	.word	0x00000258
        /*064c*/ 	.short	0x0101
        /*064e*/ 	.byte	0x1e
	.zero		1


	//   ....[87]....
        /*0650*/ 	.word	0x000028b0
        /*0654*/ 	.word	0x000000ff
        /*0658*/ 	.word	0x00000120
        /*065c*/ 	.short	0x010a
        /*065e*/ 	.byte	0x04
	.zero		1


	//   ....[88]....
        /*0660*/ 	.word	0x00002a70
        /*0664*/ 	.word	0x000000ff
        /*0668*/ 	.word	0x00000120
        /*066c*/ 	.short	0x010a
        /*066e*/ 	.byte	0x1c
	.zero		1


	//   ....[89]....
        /*0670*/ 	.word	0x00002c20
        /*0674*/ 	.word	0x000000ff
        /*0678*/ 	.word	0x00000120
        /*067c*/ 	.short	0x010a
        /*067e*/ 	.byte	0x08
	.zero		1


	//   ....[90]....
        /*0680*/ 	.word	0x00002e90
        /*0684*/ 	.word	0x000000ff
        /*0688*/ 	.word	0x00000260
        /*068c*/ 	.short	0x010a
        /*068e*/ 	.byte	0x1e
	.zero		1


	//   ....[91]....
        /*0690*/ 	.word	0x00002f50
        /*0694*/ 	.word	0x000000ff
        /*0698*/ 	.word	0x00000000
        /*069c*/ 	.short	0x0101
        /*069e*/ 	.byte	0x04
	.zero		1


	//   ....[92]....
        /*06a0*/ 	.word	0x00003520
        /*06a4*/ 	.word	0x000000ff
        /*06a8*/ 	.word	0x00000000
        /*06ac*/ 	.short	0x010a
        /*06ae*/ 	.byte	0x04
	.zero		1


	//   ....[93]....
        /*06b0*/ 	.word	0x000035c0
        /*06b4*/ 	.word	0x000000ff
        /*06b8*/ 	.word	0x00000000
        /*06bc*/ 	.short	0x010a
        /*06be*/ 	.byte	0x05
	.zero		1


	//   ....[94]....
        /*06c0*/ 	.word	0x00003660
        /*06c4*/ 	.word	0x000000ff
        /*06c8*/ 	.word	0x00000000
        /*06cc*/ 	.short	0x010a
        /*06ce*/ 	.byte	0x05
	.zero		1


	//   ....[95]....
        /*06d0*/ 	.word	0x00003700
        /*06d4*/ 	.word	0x000000ff
        /*06d8*/ 	.word	0x00000000
        /*06dc*/ 	.short	0x010a
        /*06de*/ 	.byte	0x05
	.zero		1


	//   ....[96]....
        /*06e0*/ 	.word	0x000037a0
        /*06e4*/ 	.word	0x000000ff
        /*06e8*/ 	.word	0x00000000
        /*06ec*/ 	.short	0x010a
        /*06ee*/ 	.byte	0x05
	.zero		1


	//   ....[97]....
        /*06f0*/ 	.word	0x00003840
        /*06f4*/ 	.word	0x000000ff
        /*06f8*/ 	.word	0x00000000
        /*06fc*/ 	.short	0x010a
        /*06fe*/ 	.byte	0x05
	.zero		1


	//   ....[98]....
        /*0700*/ 	.word	0x000038e0
        /*0704*/ 	.word	0x000000ff
        /*0708*/ 	.word	0x00000000
        /*070c*/ 	.short	0x010a
        /*070e*/ 	.byte	0x05
	.zero		1


	//   ....[99]....
        /*0710*/ 	.word	0x00003980
        /*0714*/ 	.word	0x000000ff
        /*0718*/ 	.word	0x00000000
        /*071c*/ 	.short	0x010a
        /*071e*/ 	.byte	0x05
	.zero		1


	//   ....[100]....
        /*0720*/ 	.word	0x00003a20
        /*0724*/ 	.word	0x000000ff
        /*0728*/ 	.word	0x00000000
        /*072c*/ 	.short	0x010a
        /*072e*/ 	.byte	0x05
	.zero		1


	//   ....[101]....
        /*0730*/ 	.word	0x00003ac0
        /*0734*/ 	.word	0x000000ff
        /*0738*/ 	.word	0x00000000
        /*073c*/ 	.short	0x010a
        /*073e*/ 	.byte	0x05
	.zero		1


	//   ....[102]....
        /*0740*/ 	.word	0x00003b60
        /*0744*/ 	.word	0x000000ff
        /*0748*/ 	.word	0x00000000
        /*074c*/ 	.short	0x010a
        /*074e*/ 	.byte	0x05
	.zero		1


	//   ....[103]....
        /*0750*/ 	.word	0x00003c00
        /*0754*/ 	.word	0x000000ff
        /*0758*/ 	.word	0x00000000
        /*075c*/ 	.short	0x010a
        /*075e*/ 	.byte	0x05
	.zero		1


	//   ....[104]....
        /*0760*/ 	.word	0x00003ca0
        /*0764*/ 	.word	0x000000ff
        /*0768*/ 	.word	0x00000000
        /*076c*/ 	.short	0x010a
        /*076e*/ 	.byte	0x05
	.zero		1


	//   ....[105]....
        /*0770*/ 	.word	0x00003d40
        /*0774*/ 	.word	0x000000ff
        /*0778*/ 	.word	0x00000000
        /*077c*/ 	.short	0x010a
        /*077e*/ 	.byte	0x05
	.zero		1


	//   ....[106]....
        /*0780*/ 	.word	0x00003de0
        /*0784*/ 	.word	0x000000ff
        /*0788*/ 	.word	0x00000000
        /*078c*/ 	.short	0x010a
        /*078e*/ 	.byte	0x05
	.zero		1


	//   ....[107]....
        /*0790*/ 	.word	0x00003e80
        /*0794*/ 	.word	0x000000ff
        /*0798*/ 	.word	0x00000000
        /*079c*/ 	.short	0x010a
        /*079e*/ 	.byte	0x05
	.zero		1


	//   ....[108]....
        /*07a0*/ 	.word	0x00003f20
        /*07a4*/ 	.word	0x000000ff
        /*07a8*/ 	.word	0x00000000
        /*07ac*/ 	.short	0x010a
        /*07ae*/ 	.byte	0x05
	.zero		1


	//   ....[109]....
        /*07b0*/ 	.word	0x00003fc0
        /*07b4*/ 	.word	0x000000ff
        /*07b8*/ 	.word	0x00000000
        /*07bc*/ 	.short	0x010a
        /*07be*/ 	.byte	0x05
	.zero		1


	//   ....[110]....
        /*07c0*/ 	.word	0x00004060
        /*07c4*/ 	.word	0x000000ff
        /*07c8*/ 	.word	0x00000000
        /*07cc*/ 	.short	0x010a
        /*07ce*/ 	.byte	0x05
	.zero		1


	//   ....[111]....
        /*07d0*/ 	.word	0x00004100
        /*07d4*/ 	.word	0x000000ff
        /*07d8*/ 	.word	0x00000000
        /*07dc*/ 	.short	0x010a
        /*07de*/ 	.byte	0x05
	.zero		1


	//   ....[112]....
        /*07e0*/ 	.word	0x000041a0
        /*07e4*/ 	.word	0x000000ff
        /*07e8*/ 	.word	0x00000000
        /*07ec*/ 	.short	0x010a
        /*07ee*/ 	.byte	0x05
	.zero		1


	//   ....[113]....
        /*07f0*/ 	.word	0x00004240
        /*07f4*/ 	.word	0x000000ff
        /*07f8*/ 	.word	0x00000000
        /*07fc*/ 	.short	0x010a
        /*07fe*/ 	.byte	0x05
	.zero		1


	//   ....[114]....
        /*0800*/ 	.word	0x000042e0
        /*0804*/ 	.word	0x000000ff
        /*0808*/ 	.word	0x00000000
        /*080c*/ 	.short	0x010a
        /*080e*/ 	.byte	0x05
	.zero		1


	//   ....[115]....
        /*0810*/ 	.word	0x00004380
        /*0814*/ 	.word	0x000000ff
        /*0818*/ 	.word	0x00000000
        /*081c*/ 	.short	0x010a
        /*081e*/ 	.byte	0x05
	.zero		1


	//   ....[116]....
        /*0820*/ 	.word	0x00004420
        /*0824*/ 	.word	0x000000ff
        /*0828*/ 	.word	0x00000000
        /*082c*/ 	.short	0x010a
        /*082e*/ 	.byte	0x05
	.zero		1


	//   ....[117]....
        /*0830*/ 	.word	0x000044c0
        /*0834*/ 	.word	0x000000ff
        /*0838*/ 	.word	0x00000000
        /*083c*/ 	.short	0x010a
        /*083e*/ 	.byte	0x05
	.zero		1


	//   ....[118]....
        /*0840*/ 	.word	0x00004560
        /*0844*/ 	.word	0x000000ff
        /*0848*/ 	.word	0x00000000
        /*084c*/ 	.short	0x010a
        /*084e*/ 	.byte	0x05
	.zero		1


	//   ....[119]....
        /*0850*/ 	.word	0x00004600
        /*0854*/ 	.word	0x000000ff
        /*0858*/ 	.word	0x00000000
        /*085c*/ 	.short	0x010a
        /*085e*/ 	.byte	0x05
	.zero		1


	//   ....[120]....
        /*0860*/ 	.word	0x000046a0
        /*0864*/ 	.word	0x000000ff
        /*0868*/ 	.word	0x00000000
        /*086c*/ 	.short	0x010a
        /*086e*/ 	.byte	0x05
	.zero		1


	//   ....[121]....
        /*0870*/ 	.word	0x00004740
        /*0874*/ 	.word	0x000000ff
        /*0878*/ 	.word	0x00000000
        /*087c*/ 	.short	0x010a
        /*087e*/ 	.byte	0x05
	.zero		1


	//   ....[122]....
        /*0880*/ 	.word	0x000047e0
        /*0884*/ 	.word	0x000000ff
        /*0888*/ 	.word	0x00000000
        /*088c*/ 	.short	0x010a
        /*088e*/ 	.byte	0x05
	.zero		1


	//   ....[123]....
        /*0890*/ 	.word	0x00004880
        /*0894*/ 	.word	0x000000ff
        /*0898*/ 	.word	0x00000000
        /*089c*/ 	.short	0x010a
        /*089e*/ 	.byte	0x05
	.zero		1


	//   ....[124]....
        /*08a0*/ 	.word	0x00004920
        /*08a4*/ 	.word	0x000000ff
        /*08a8*/ 	.word	0x00000000
        /*08ac*/ 	.short	0x010a
        /*08ae*/ 	.byte	0x05
	.zero		1


	//   ....[125]....
        /*08b0*/ 	.word	0x000049c0
        /*08b4*/ 	.word	0x000000ff
        /*08b8*/ 	.word	0x00000000
        /*08bc*/ 	.short	0x010a
        /*08be*/ 	.byte	0x05
	.zero		1


	//   ....[126]....
        /*08c0*/ 	.word	0x00004a60
        /*08c4*/ 	.word	0x000000ff
        /*08c8*/ 	.word	0x00000000
        /*08cc*/ 	.short	0x010a
        /*08ce*/ 	.byte	0x05
	.zero		1


	//   ....[127]....
        /*08d0*/ 	.word	0x00004b10
        /*08d4*/ 	.word	0x00000000
        /*08d8*/ 	.word	0x00000000
        /*08dc*/ 	.short	0x010a
        /*08de*/ 	.byte	0xff
	.zero		1


	//   ....[128]....
        /*08e0*/ 	.word	0x00004c60
        /*08e4*/ 	.word	0x000000ff
        /*08e8*/ 	.word	0x00000268
        /*08ec*/ 	.short	0x010a
        /*08ee*/ 	.byte	0x04
	.zero		1


	//   ....[129]....
        /*08f0*/ 	.word	0x00004d00
        /*08f4*/ 	.word	0x000000ff
        /*08f8*/ 	.word	0x00000260
        /*08fc*/ 	.short	0x010a
        /*08fe*/ 	.byte	0x04
	.zero		1


	//   ....[130]....
        /*0900*/ 	.word	0x00004da0
        /*0904*/ 	.word	0x000000ff
        /*0908*/ 	.word	0x00000000
        /*090c*/ 	.short	0x0101
        /*090e*/ 	.byte	0x05
	.zero		1


	//   ....[131]....
        /*0910*/ 	.word	0x00004de0
        /*0914*/ 	.word	0x000000ff
        /*0918*/ 	.word	0x00000268
        /*091c*/ 	.short	0x0106
        /*091e*/ 	.byte	0x04
	.zero		1


	//   ....[132]....
        /*0920*/ 	.word	0x00004e20
        /*0924*/ 	.word	0x00000000
        /*0928*/ 	.word	0x00000268
        /*092c*/ 	.short	0x010a
        /*092e*/ 	.byte	0xff
	.zero		1


	//   ....[133]....
        /*0930*/ 	.word	0x00005070
        /*0934*/ 	.word	0x000000ff
        /*0938*/ 	.word	0x00000008
        /*093c*/ 	.short	0x010a
        /*093e*/ 	.byte	0x05
	.zero		1


	//   ....[134]....
        /*0940*/ 	.word	0x00005090
        /*0944*/ 	.word	0x000000ff
        /*0948*/ 	.word	0x00000008
        /*094c*/ 	.short	0x010a
        /*094e*/ 	.byte	0x05
	.zero		1


	//   ....[135]....
        /*0950*/ 	.word	0x00005220
        /*0954*/ 	.word	0x000000ff
        /*0958*/ 	.word	0x00000008
        /*095c*/ 	.short	0x010a
        /*095e*/ 	.byte	0x05
	.zero		1


	//   ....[136]....
        /*0960*/ 	.word	0x00005240
        /*0964*/ 	.word	0x000000ff
        /*0968*/ 	.word	0x00000008
        /*096c*/ 	.short	0x010a
        /*096e*/ 	.byte	0x05
	.zero		1


	//   ....[137]....
        /*0970*/ 	.word	0x00005300
        /*0974*/ 	.word	0x000000ff
        /*0978*/ 	.word	0x00000000
        /*097c*/ 	.short	0x0101
        /*097e*/ 	.byte	0x04
	.zero		1


	//   ....[138]....
        /*0980*/ 	.word	0x00005610
        /*0984*/ 	.word	0x000000ff
        /*0988*/ 	.word	0x00000260
        /*098c*/ 	.short	0x010a
        /*098e*/ 	.byte	0x12
	.zero		1


	//   ....[139]....
        /*0990*/ 	.word	0x000056b0
        /*0994*/ 	.word	0x000000ff
        /*0998*/ 	.word	0x00000000
        /*099c*/ 	.short	0x0101
        /*099e*/ 	.byte	0x1d
	.zero		1


	//   ....[140]....
        /*09a0*/ 	.word	0x000056f0
        /*09a4*/ 	.word	0x000000ff
        /*09a8*/ 	.word	0x00000280
        /*09ac*/ 	.short	0x010a
        /*09ae*/ 	.byte	0x17
	.zero		1


	//   ....[141]....
        /*09b0*/ 	.word	0x000057d0
        /*09b4*/ 	.word	0x000000ff
        /*09b8*/ 	.word	0x00000000
        /*09bc*/ 	.short	0x010a
        /*09be*/ 	.byte	0x04
	.zero		1


	//   ....[142]....
        /*09c0*/ 	.word	0x00005830
        /*09c4*/ 	.word	0x000000ff
        /*09c8*/ 	.word	0x00000000
        /*09cc*/ 	.short	0x010a
        /*09ce*/ 	.byte	0x0a
	.zero		1


	//   ....[143]....
        /*09d0*/ 	.word	0x00005960
        /*09d4*/ 	.word	0x000000ff
        /*09d8*/ 	.word	0x00000000
        /*09dc*/ 	.short	0x010a
        /*09de*/ 	.byte	0x04
	.zero		1


	//   ....[144]....
        /*09e0*/ 	.word	0x00005bc0
        /*09e4*/ 	.word	0x000000ff
        /*09e8*/ 	.word	0x00000000
        /*09ec*/ 	.short	0x010a
        /*09ee*/ 	.byte	0x04
	.zero		1


	//   ....[145]....
        /*09f0*/ 	.word	0x00005c60
        /*09f4*/ 	.word	0x00000000
        /*09f8*/ 	.word	0x00000000
        /*09fc*/ 	.short	0x010a
        /*09fe*/ 	.byte	0xff
	.zero		1


	//   ....[146]....
        /*0a00*/ 	.word	0x00005ca0
        /*0a04*/ 	.word	0x00000000
        /*0a08*/ 	.word	0x00000000
        /*0a0c*/ 	.short	0x010a
        /*0a0e*/ 	.byte	0xff
	.zero		1


	//   ....[147]....
        /*0a10*/ 	.word	0x00005d10
        /*0a14*/ 	.word	0x000000ff
        /*0a18*/ 	.word	0x00000000
        /*0a1c*/ 	.short	0x0101
        /*0a1e*/ 	.byte	0x04
	.zero		1


	//   ....[148]....
        /*0a20*/ 	.word	0x00005d50
        /*0a24*/ 	.word	0x000000ff
        /*0a28*/ 	.word	0x00000290
        /*0a2c*/ 	.short	0x010a
        /*0a2e*/ 	.byte	0x12
	.zero		1


	//   ....[149]....
        /*0a30*/ 	.word	0x00005db0
        /*0a34*/ 	.word	0x000000ff
        /*0a38*/ 	.word	0x00000000
        /*0a3c*/ 	.short	0x0101
        /*0a3e*/ 	.byte	0x04
	.zero		1


	//   ....[150]....
        /*0a40*/ 	.word	0x00006510
        /*0a44*/ 	.word	0x000000ff
        /*0a48*/ 	.word	0x00000260
        /*0a4c*/ 	.short	0x010a
        /*0a4e*/ 	.byte	0x13
	.zero		1


	//   ....[151]....
        /*0a50*/ 	.word	0x000065b0
        /*0a54*/ 	.word	0x000000ff
        /*0a58*/ 	.word	0x00000000
        /*0a5c*/ 	.short	0x0101
        /*0a5e*/ 	.byte	0x30
	.zero		1


	//   ....[152]....
        /*0a60*/ 	.word	0x00006af0
        /*0a64*/ 	.word	0x000000ff
        /*0a68*/ 	.word	0x00000258
        /*0a6c*/ 	.short	0x010a
        /*0a6e*/ 	.byte	0x13
	.zero		1


	//   ....[153]....
        /*0a70*/ 	.word	0x00006c80
        /*0a74*/ 	.word	0x000000ff
        /*0a78*/ 	.word	0x00000248
        /*0a7c*/ 	.short	0x010a
        /*0a7e*/ 	.byte	0x13
	.zero		1


	//   ....[154]....
        /*0a80*/ 	.word	0x000071d0
        /*0a84*/ 	.word	0x000000ff
        /*0a88*/ 	.word	0x00000240
        /*0a8c*/ 	.short	0x010b
        /*0a8e*/ 	.byte	0x13
	.zero		1


	//   ....[155]....
        /*0a90*/ 	.word	0x00007200
        /*0a94*/ 	.word	0x000000ff
        /*0a98*/ 	.word	0x00000000
        /*0a9c*/ 	.short	0x0101
        /*0a9e*/ 	.byte	0x33
	.zero		1


	//   ....[156]....
        /*0aa0*/ 	.word	0x00007290
        /*0aa4*/ 	.word	0x00000000
        /*0aa8*/ 	.word	0x00000248
        /*0aac*/ 	.short	0x010a
        /*0aae*/ 	.byte	0xff
	.zero		1


	//   ....[157]....
        /*0ab0*/ 	.word	0x00007630
        /*0ab4*/ 	.word	0x000000ff
        /*0ab8*/ 	.word	0x00000260
        /*0abc*/ 	.short	0x010a
        /*0abe*/ 	.byte	0x2c
	.zero		1


	//   ....[158]....
        /*0ac0*/ 	.word	0x00007700
        /*0ac4*/ 	.word	0x000000ff
        /*0ac8*/ 	.word	0x00000000
        /*0acc*/ 	.short	0x0101
        /*0ace*/ 	.byte	0x04
	.zero		1


	//   ....[159]....
        /*0ad0*/ 	.word	0x00008220
        /*0ad4*/ 	.word	0x000000ff
        /*0ad8*/ 	.word	0x00000240
        /*0adc*/ 	.short	0x010a
        /*0ade*/ 	.byte	0x2c
	.zero		1


	//   ....[160]....
        /*0ae0*/ 	.word	0x00008240
        /*0ae4*/ 	.word	0x00000057
        /*0ae8*/ 	.word	0x00000270
        /*0aec*/ 	.short	0x010a
        /*0aee*/ 	.byte	0xff
	.zero		1


	//   ....[161]....
        /*0af0*/ 	.word	0x00008390
        /*0af4*/ 	.word	0x000000ff
        /*0af8*/ 	.word	0x00000240
        /*0afc*/ 	.short	0x010a
        /*0afe*/ 	.byte	0x2c
	.zero		1


	//   ....[162]....
        /*0b00*/ 	.word	0x00008480
        /*0b04*/ 	.word	0x000000ff
        /*0b08*/ 	.word	0x00000000
        /*0b0c*/ 	.short	0x0101
        /*0b0e*/ 	.byte	0x04
	.zero		1


	//   ....[163]....
        /*0b10*/ 	.word	0x000084e0
        /*0b14*/ 	.word	0x00000057
        /*0b18*/ 	.word	0x00000270
        /*0b1c*/ 	.short	0x010a
        /*0b1e*/ 	.byte	0xff
	.zero		1


	//   ....[164]....
        /*0b20*/ 	.word	0x000088c0
        /*0b24*/ 	.word	0x00000057
        /*0b28*/ 	.word	0x00000000
        /*0b2c*/ 	.short	0x0101
        /*0b2e*/ 	.byte	0xff
	.zero		1


	//   ....[165]....
        /*0b30*/ 	.word	0x00009700
        /*0b34*/ 	.word	0x00000000
        /*0b38*/ 	.word	0x00000120
        /*0b3c*/ 	.short	0x010a
        /*0b3e*/ 	.byte	0xff
	.zero		1


	//   ....[166]....
        /*0b40*/ 	.word	0x00009760
        /*0b44*/ 	.word	0x00000000
        /*0b48*/ 	.word	0x00000120
        /*0b4c*/ 	.short	0x010a
        /*0b4e*/ 	.byte	0xff
	.zero		1


	//   ....[167]....
        /*0b50*/ 	.word	0x000097c0
        /*0b54*/ 	.word	0x00000000
        /*0b58*/ 	.word	0x00000260
        /*0b5c*/ 	.short	0x010a
        /*0b5e*/ 	.byte	0xff
	.zero		1


	//   ....[168]....
        /*0b60*/ 	.word	0x00009820
        /*0b64*/ 	.word	0x00000000
        /*0b68*/ 	.word	0x00000000
        /*0b6c*/ 	.short	0x010a
        /*0b6e*/ 	.byte	0xff
	.zero		1


	//   ....[169]....
        /*0b70*/ 	.word	0x00009880
        /*0b74*/ 	.word	0x00000000
        /*0b78*/ 	.word	0x00000000
        /*0b7c*/ 	.short	0x010a
        /*0b7e*/ 	.byte	0xff
	.zero		1


	//   ....[170]....
        /*0b80*/ 	.word	0x000098e0
        /*0b84*/ 	.word	0x00000000
        /*0b88*/ 	.word	0x00000000
        /*0b8c*/ 	.short	0x010a
        /*0b8e*/ 	.byte	0xff
	.zero		1


	//   ....[171]....
        /*0b90*/ 	.word	0x00009940
        /*0b94*/ 	.word	0x00000000
        /*0b98*/ 	.word	0x00000000
        /*0b9c*/ 	.short	0x010a
        /*0b9e*/ 	.byte	0xff
	.zero		1


	//   ....[172]....
        /*0ba0*/ 	.word	0x000099a0
        /*0ba4*/ 	.word	0x00000000
        /*0ba8*/ 	.word	0x00000000
        /*0bac*/ 	.short	0x010a
        /*0bae*/ 	.byte	0xff
	.zero		1


	//   ....[173]....
        /*0bb0*/ 	.word	0x00009a00
        /*0bb4*/ 	.word	0x00000000
        /*0bb8*/ 	.word	0x00000000
        /*0bbc*/ 	.short	0x010a
        /*0bbe*/ 	.byte	0xff
	.zero		1


	//   ....[174]....
        /*0bc0*/ 	.word	0x00009a60
        /*0bc4*/ 	.word	0x00000000
        /*0bc8*/ 	.word	0x00000000
        /*0bcc*/ 	.short	0x010a
        /*0bce*/ 	.byte	0xff
	.zero		1


	//   ....[175]....
        /*0bd0*/ 	.word	0x00009ac0
        /*0bd4*/ 	.word	0x00000000
        /*0bd8*/ 	.word	0x00000000
        /*0bdc*/ 	.short	0x010a
        /*0bde*/ 	.byte	0xff
	.zero		1


	//   ....[176]....
        /*0be0*/ 	.word	0x00009b20
        /*0be4*/ 	.word	0x00000000
        /*0be8*/ 	.word	0x00000000
        /*0bec*/ 	.short	0x010a
        /*0bee*/ 	.byte	0xff
	.zero		1


	//   ....[177]....
        /*0bf0*/ 	.word	0x00009b80
        /*0bf4*/ 	.word	0x00000000
        /*0bf8*/ 	.word	0x00000000
        /*0bfc*/ 	.short	0x010a
        /*0bfe*/ 	.byte	0xff
	.zero		1


	//   ....[178]....
        /*0c00*/ 	.word	0x00009be0
        /*0c04*/ 	.word	0x00000000
        /*0c08*/ 	.word	0x00000000
        /*0c0c*/ 	.short	0x010a
        /*0c0e*/ 	.byte	0xff
	.zero		1


	//   ....[179]....
        /*0c10*/ 	.word	0x00009c40
        /*0c14*/ 	.word	0x00000000
        /*0c18*/ 	.word	0x00000000
        /*0c1c*/ 	.short	0x010a
        /*0c1e*/ 	.byte	0xff
	.zero		1


	//   ....[180]....
        /*0c20*/ 	.word	0x00009ca0
        /*0c24*/ 	.word	0x00000000
        /*0c28*/ 	.word	0x00000000
        /*0c2c*/ 	.short	0x010a
        /*0c2e*/ 	.byte	0xff
	.zero		1


	//   ....[181]....
        /*0c30*/ 	.word	0x00009d00
        /*0c34*/ 	.word	0x00000000
        /*0c38*/ 	.word	0x00000000
        /*0c3c*/ 	.short	0x010a
        /*0c3e*/ 	.byte	0xff
	.zero		1


	//   ....[182]....
        /*0c40*/ 	.word	0x00009d60
        /*0c44*/ 	.word	0x00000000
        /*0c48*/ 	.word	0x00000000
        /*0c4c*/ 	.short	0x010a
        /*0c4e*/ 	.byte	0xff
	.zero		1


	//   ....[183]....
        /*0c50*/ 	.word	0x00009dc0
        /*0c54*/ 	.word	0x00000000
        /*0c58*/ 	.word	0x00000000
        /*0c5c*/ 	.short	0x010a
        /*0c5e*/ 	.byte	0xff
	.zero		1


	//   ....[184]....
        /*0c60*/ 	.word	0x00009e20
        /*0c64*/ 	.word	0x00000000
        /*0c68*/ 	.word	0x00000000
        /*0c6c*/ 	.short	0x010a
        /*0c6e*/ 	.byte	0xff
	.zero		1


	//   ....[185]....
        /*0c70*/ 	.word	0x00009e80
        /*0c74*/ 	.word	0x00000000
        /*0c78*/ 	.word	0x00000000
        /*0c7c*/ 	.short	0x010a
        /*0c7e*/ 	.byte	0xff
	.zero		1


	//   ....[186]....
        /*0c80*/ 	.word	0x00009ee0
        /*0c84*/ 	.word	0x00000000
        /*0c88*/ 	.word	0x00000000
        /*0c8c*/ 	.short	0x010a
        /*0c8e*/ 	.byte	0xff
	.zero		1


	//   ....[187]....
        /*0c90*/ 	.word	0x00009f40
        /*0c94*/ 	.word	0x00000000
        /*0c98*/ 	.word	0x00000000
        /*0c9c*/ 	.short	0x010a
        /*0c9e*/ 	.byte	0xff
	.zero		1


	//   ....[188]....
        /*0ca0*/ 	.word	0x00009fa0
        /*0ca4*/ 	.word	0x00000000
        /*0ca8*/ 	.word	0x00000000
        /*0cac*/ 	.short	0x010a
        /*0cae*/ 	.byte	0xff
	.zero		1


	//   ....[189]....
        /*0cb0*/ 	.word	0x0000a000
        /*0cb4*/ 	.word	0x00000000
        /*0cb8*/ 	.word	0x00000000
        /*0cbc*/ 	.short	0x010a
        /*0cbe*/ 	.byte	0xff
	.zero		1


	//   ....[190]....
        /*0cc0*/ 	.word	0x0000a060
        /*0cc4*/ 	.word	0x00000000
        /*0cc8*/ 	.word	0x00000000
        /*0ccc*/ 	.short	0x010a
        /*0cce*/ 	.byte	0xff
	.zero		1


	//   ....[191]....
        /*0cd0*/ 	.word	0x0000a0c0
        /*0cd4*/ 	.word	0x00000000
        /*0cd8*/ 	.word	0x00000000
        /*0cdc*/ 	.short	0x010a
        /*0cde*/ 	.byte	0xff
	.zero		1


	//   ....[192]....
        /*0ce0*/ 	.word	0x0000a120
        /*0ce4*/ 	.word	0x00000000
        /*0ce8*/ 	.word	0x00000000
        /*0cec*/ 	.short	0x010a
        /*0cee*/ 	.byte	0xff
	.zero		1


	//   ....[193]....
        /*0cf0*/ 	.word	0x0000a180
        /*0cf4*/ 	.word	0x00000000
        /*0cf8*/ 	.word	0x00000000
        /*0cfc*/ 	.short	0x010a
        /*0cfe*/ 	.byte	0xff
	.zero		1


	//   ....[194]....
        /*0d00*/ 	.word	0x0000a1e0
        /*0d04*/ 	.word	0x00000000
        /*0d08*/ 	.word	0x00000000
        /*0d0c*/ 	.short	0x010a
        /*0d0e*/ 	.byte	0xff
	.zero		1


	//   ....[195]....
        /*0d10*/ 	.word	0x0000a240
        /*0d14*/ 	.word	0x00000000
        /*0d18*/ 	.word	0x00000000
        /*0d1c*/ 	.short	0x010a
        /*0d1e*/ 	.byte	0xff
	.zero		1


	//   ....[196]....
        /*0d20*/ 	.word	0x0000a2a0
        /*0d24*/ 	.word	0x00000000
        /*0d28*/ 	.word	0x00000000
        /*0d2c*/ 	.short	0x010a
        /*0d2e*/ 	.byte	0xff
	.zero		1


	//   ....[197]....
        /*0d30*/ 	.word	0x0000a300
        /*0d34*/ 	.word	0x00000000
        /*0d38*/ 	.word	0x00000000
        /*0d3c*/ 	.short	0x010a
        /*0d3e*/ 	.byte	0xff
	.zero		1


	//   ....[198]....
        /*0d40*/ 	.word	0x0000a360
        /*0d44*/ 	.word	0x00000000
        /*0d48*/ 	.word	0x00000000
        /*0d4c*/ 	.short	0x010a
        /*0d4e*/ 	.byte	0xff
	.zero		1


	//   ....[199]....
        /*0d50*/ 	.word	0x0000a3c0
        /*0d54*/ 	.word	0x00000000
        /*0d58*/ 	.word	0x00000000
        /*0d5c*/ 	.short	0x010a
        /*0d5e*/ 	.byte	0xff
	.zero		1


	//   ....[200]....
        /*0d60*/ 	.word	0x0000a420
        /*0d64*/ 	.word	0x00000000
        /*0d68*/ 	.word	0x00000000
        /*0d6c*/ 	.short	0x010a
        /*0d6e*/ 	.byte	0xff
	.zero		1


	//   ....[201]....
        /*0d70*/ 	.word	0x0000a480
        /*0d74*/ 	.word	0x00000000
        /*0d78*/ 	.word	0x00000000
        /*0d7c*/ 	.short	0x010a
        /*0d7e*/ 	.byte	0xff
	.zero		1


	//   ....[202]....
        /*0d80*/ 	.word	0x0000a4e0
        /*0d84*/ 	.word	0x00000000
        /*0d88*/ 	.word	0x00000000
        /*0d8c*/ 	.short	0x010a
        /*0d8e*/ 	.byte	0xff
	.zero		1


	//   ....[203]....
        /*0d90*/ 	.word	0x0000a540
        /*0d94*/ 	.word	0x00000004
        /*0d98*/ 	.word	0x00000268
        /*0d9c*/ 	.short	0x010a
        /*0d9e*/ 	.byte	0xff
	.zero		1


	//   ....[204]....
        /*0da0*/ 	.word	0x0000a5a0
        /*0da4*/ 	.word	0x00000004
        /*0da8*/ 	.word	0x00000260
        /*0dac*/ 	.short	0x010a
        /*0dae*/ 	.byte	0xff
	.zero		1


	//   ....[205]....
        /*0db0*/ 	.word	0x0000a600
        /*0db4*/ 	.word	0x00000005
        /*0db8*/ 	.word	0x00000008
        /*0dbc*/ 	.short	0x010a
        /*0dbe*/ 	.byte	0xff
	.zero		1


	//   ....[206]....
        /*0dc0*/ 	.word	0x0000a6f0
        /*0dc4*/ 	.word	0x00000003
        /*0dc8*/ 	.word	0x00000008
        /*0dcc*/ 	.short	0x010a
        /*0dce*/ 	.byte	0xff
	.zero		1


	//   ....[207]....
        /*0dd0*/ 	.word	0x0000a750
        /*0dd4*/ 	.word	0x00000004
        /*0dd8*/ 	.word	0x00000260
        /*0ddc*/ 	.short	0x010a
        /*0dde*/ 	.byte	0xff
	.zero		1


	//   ....[208]....
        /*0de0*/ 	.word	0x0000a7b0
        /*0de4*/ 	.word	0x00000004
        /*0de8*/ 	.word	0x00000280
        /*0dec*/ 	.short	0x010a
        /*0dee*/ 	.byte	0xff
	.zero		1


	//   ....[209]....
        /*0df0*/ 	.word	0x0000a810
        /*0df4*/ 	.word	0x00000004
        /*0df8*/ 	.word	0x00000000
        /*0dfc*/ 	.short	0x010a
        /*0dfe*/ 	.byte	0xff
	.zero		1


	//   ....[210]....
        /*0e00*/ 	.word	0x0000a870
        /*0e04*/ 	.word	0x00000000
        /*0e08*/ 	.word	0x00000000
        /*0e0c*/ 	.short	0x010a
        /*0e0e*/ 	.byte	0xff
	.zero		1


	//   ....[211]....
        /*0e10*/ 	.word	0x0000a8d0
        /*0e14*/ 	.word	0x00000000
        /*0e18*/ 	.word	0x00000290
        /*0e1c*/ 	.short	0x010a
        /*0e1e*/ 	.byte	0xff
	.zero		1


	//   ....[212]....
        /*0e20*/ 	.word	0x0000a930
        /*0e24*/ 	.word	0x00000000
        /*0e28*/ 	.word	0x00000260
        /*0e2c*/ 	.short	0x010a
        /*0e2e*/ 	.byte	0xff
	.zero		1


	//   ....[213]....
        /*0e30*/ 	.word	0x0000a990
        /*0e34*/ 	.word	0x00000000
        /*0e38*/ 	.word	0x00000258
        /*0e3c*/ 	.short	0x010a
        /*0e3e*/ 	.byte	0xff
	.zero		1


	//   ....[214]....
        /*0e40*/ 	.word	0x0000a9f0
        /*0e44*/ 	.word	0x00000000
        /*0e48*/ 	.word	0x00000248
        /*0e4c*/ 	.short	0x010a
        /*0e4e*/ 	.byte	0xff
	.zero		1


	//   ....[215]....
        /*0e50*/ 	.word	0x0000aa50
        /*0e54*/ 	.word	0x00000000
        /*0e58*/ 	.word	0x00000260
        /*0e5c*/ 	.short	0x010a
        /*0e5e*/ 	.byte	0xff
	.zero		1


	//   ....[216]....
        /*0e60*/ 	.word	0x0000aab0
        /*0e64*/ 	.word	0x00000003
        /*0e68*/ 	.word	0x00000240
        /*0e6c*/ 	.short	0x010a
        /*0e6e*/ 	.byte	0xff
	.zero		1


	//   ....[217]....
        /*0e70*/ 	.word	0x0000ab00
        /*0e74*/ 	.word	0x00000057
        /*0e78*/ 	.word	0x00000270
        /*0e7c*/ 	.short	0x010a
        /*0e7e*/ 	.byte	0xff
	.zero		1


	//----- nvinfo : EIATTR_NUM_MBARRIERS
	.align		4
.L_47:
        /*0e80*/ 	.byte	0x03, 0x38
        /*0e82*/ 	.short	0x0053


	//----- nvinfo : EIATTR_EXIT_INSTR_OFFSETS
	.align		4
        /*0e84*/ 	.byte	0x04, 0x1c
        /*0e86*/ 	.short	(.L_49 - .L_48)


	//   ....[0]....
.L_48:
        /*0e88*/ 	.word	0x00004b40


	//   ....[1]....
        /*0e8c*/ 	.word	0x00004df0


	//   ....[2]....
        /*0e90*/ 	.word	0x00004e50


	//   ....[3]....
        /*0e94*/ 	.word	0x00005fe0


	//   ....[4]....
        /*0e98*/ 	.word	0x000072c0


	//   ....[5]....
        /*0e9c*/ 	.word	0x00007300


	//   ....[6]....
        /*0ea0*/ 	.word	0x000096e0


	//----- nvinfo : EIATTR_MAX_THREADS
	.align		4
.L_49:
        /*0ea4*/ 	.byte	0x04, 0x05
        /*0ea6*/ 	.short	(.L_51 - .L_50)
.L_50:
        /*0ea8*/ 	.word	0x00000100
        /*0eac*/ 	.word	0x00000001
        /*0eb0*/ 	.word	0x00000001


	//----- nvinfo : EIATTR_CRS_STACK_SIZE
	.align		4
.L_51:
        /*0eb4*/ 	.byte	0x04, 0x1e
        /*0eb6*/ 	.short	(.L_53 - .L_52)
.L_52:
        /*0eb8*/ 	.word	0x00000000


	//----- nvinfo : EIATTR_CBANK_PARAM_SIZE
	.align		4
.L_53:
        /*0ebc*/ 	.byte	0x03, 0x19
        /*0ebe*/ 	.short	0x0900


	//----- nvinfo : EIATTR_PARAM_CBANK
	.align		4
        /*0ec0*/ 	.byte	0x04, 0x0a
        /*0ec2*/ 	.short	(.L_55 - .L_54)
	.align		4
.L_54:
        /*0ec4*/ 	.word	index@(.nv.constant0._ZN7cutlass13device_kernelINS_4conv6kernel13ConvUniversalINS1_16ConvProblemShapeILNS1_8OperatorE2ELi3EEENS1_10collective14CollectiveConvINS1_47MainloopSm100TmaUmmaWarpSpecializedImplicitGemmILS5_2ELi36ELi3ELi1ELi2EN4cute5tupleIJNSA_1CILi2EEENSC_ILi1EEESE_EEEEENSB_IJNSC_ILi128EEENSB_IJNSC_ILi64EEEEEESJ_EEENS_12float_e4m3_tESL_NSA_8TiledMMAINSA_8MMA_AtomIJNSA_10MMA_TraitsINSA_25SM100_MMA_F8F6F4_2x1SM_SSEJSL_SL_fSH_SI_NSA_17integral_constantINSA_4UMMA5MajorELSS_1EEEST_NSQ_INSR_7ScaleInELSU_0EEESV_EEEEEENSA_6LayoutINSB_IJSE_SE_SE_EEENSB_IJNSC_ILi0EEES10_S10_EEEEENSB_IJNSA_10UnderscoreES13_S13_EEEEENS7_6detail27Sm100ImplicitGemmTileTraitsINSA_18SM100_TMA_2SM_LOADENSA_14ComposedLayoutINSA_7SwizzleILi2ELi4ELi3EEENSA_18smem_ptr_flag_bitsILi8EEENSY_INSB_IJSI_NSC_ILi8EEEEEENSB_IJSE_SI_EEEEEEEvEENS17_INSA_25SM100_TMA_2SM_LOAD_IM2COLENS19_INS1A_ILi1ELi4ELi3EEES1D_NSY_INSB_IJNSC_ILi32EEES1E_EEENSB_IJSE_S1M_EEEEEEEvEEEENS_8epilogue10collective18CollectiveEpilogueINS1T_23Sm100TmaWarpSpecializedILi1ELi1ELi32ELb0ELb0EEEJNSB_IJSI_SJ_SJ_EEENSB_IJNSY_ISI_SE_EES1Z_EEESL_NSB_IJlNSB_IJSE_lllEEES10_EEESL_S22_NS1T_6fusion15FusionCallbacksIS1X_NS23_17LinearCombinationISL_fSL_fLNS_15FloatRoundStyleE2EEES1Y_S20_JEEENSA_5SM1004TMEM4LOAD26SM100_TMEM_LOAD_32dp32b32xENSA_13SM90_TMA_LOADENS19_IS1B_S1D_NSY_INSB_IJS1E_SI_EEENSB_IJSI_SE_EEEEEEENSA_39AutoVectorizingCopyWithAssumedAlignmentILi128EEENSA_14SM90_TMA_STOREES2H_S2J_S2J_EEEvvEEEEvNT_6ParamsE)
        /*0ec8*/ 	.short	0x0380
        /*0eca*/ 	.short	0x0900


	//----- nvinfo : EIATTR_SW_WAR
	.align		4
.L_55:
        /*0ecc*/ 	.byte	0x04, 0x36
        /*0ece*/ 	.short	(.L_57 - .L_56)
.L_56:
        /*0ed0*/ 	.word	0x00000008
.L_57:


//--------------------- .nv.callgraph             --------------------------
	.section	.nv.callgraph,"",@"SHT_CUDA_CALLGRAPH"
	.align	4
	.sectionentsize	8
	.align		4
        /*0000*/ 	.word	0x00000000
	.align		4
        /*0004*/ 	.word	0xffffffff
	.align		4
        /*0008*/ 	.word	index@(_ZN7cutlass13device_kernelINS_4conv6kernel13ConvUniversalINS1_16ConvProblemShapeILNS1_8OperatorE2ELi3EEENS1_10collective14CollectiveConvINS1_47MainloopSm100TmaUmmaWarpSpecializedImplicitGemmILS5_2ELi36ELi3ELi1ELi2EN4cute5tupleIJNSA_1CILi2EEENSC_ILi1EEESE_EEEEENSB_IJNSC_ILi128EEENSB_IJNSC_ILi64EEEEEESJ_EEENS_12float_e4m3_tESL_NSA_8TiledMMAINSA_8MMA_AtomIJNSA_10MMA_TraitsINSA_25SM100_MMA_F8F6F4_2x1SM_SSEJSL_SL_fSH_SI_NSA_17integral_constantINSA_4UMMA5MajorELSS_1EEEST_NSQ_INSR_7ScaleInELSU_0EEESV_EEEEEENSA_6LayoutINSB_IJSE_SE_SE_EEENSB_IJNSC_ILi0EEES10_S10_EEEEENSB_IJNSA_10UnderscoreES13_S13_EEEEENS7_6detail27Sm100ImplicitGemmTileTraitsINSA_18SM100_TMA_2SM_LOADENSA_14ComposedLayoutINSA_7SwizzleILi2ELi4ELi3EEENSA_18smem_ptr_flag_bitsILi8EEENSY_INSB_IJSI_NSC_ILi8EEEEEENSB_IJSE_SI_EEEEEEEvEENS17_INSA_25SM100_TMA_2SM_LOAD_IM2COLENS19_INS1A_ILi1ELi4ELi3EEES1D_NSY_INSB_IJNSC_ILi32EEES1E_EEENSB_IJSE_S1M_EEEEEEEvEEEENS_8epilogue10collective18CollectiveEpilogueINS1T_23Sm100TmaWarpSpecializedILi1ELi1ELi32ELb0ELb0EEEJNSB_IJSI_SJ_SJ_EEENSB_IJNSY_ISI_SE_EES1Z_EEESL_NSB_IJlNSB_IJSE_lllEEES10_EEESL_S22_NS1T_6fusion15FusionCallbacksIS1X_NS23_17LinearCombinationISL_fSL_fLNS_15FloatRoundStyleE2EEES1Y_S20_JEEENSA_5SM1004TMEM4LOAD26SM100_TMEM_LOAD_32dp32b32xENSA_13SM90_TMA_LOADENS19_IS1B_S1D_NSY_INSB_IJS1E_SI_EEENSB_IJSI_SE_EEEEEEENSA_39AutoVectorizingCopyWithAssumedAlignmentILi128EEENSA_14SM90_TMA_STOREES2H_S2J_S2J_EEEvvEEEEvNT_6ParamsE)
	.align		4
        /*000c*/ 	.word	index@(__assertfail)
	.align		4
        /*0010*/ 	.word	0x00000000
	.align		4
        /*0014*/ 	.word	0xfffffffe
	.align		4
        /*0018*/ 	.word	0x00000000
	.align		4
        /*001c*/ 	.word	0xfffffffd
	.align		4
        /*0020*/ 	.word	0x00000000
	.align		4
        /*0024*/ 	.word	0xfffffffc


//--------------------- .nv.constant4             --------------------------
	.section	.nv.constant4,"a",@progbits
	.align	8
	.align		8
.nv.constant4:
        /*0000*/ 	.dword	__assertfail
	.align		8
        /*0008*/ 	.dword	__unnamed_1
	.align		8
        /*0010*/ 	.dword	__unnamed_2
	.align		8
        /*0018*/ 	.dword	_ZN39_INTERNAL_a63f0e24_4_k_cu_ed4c1f5f_41114cuda3std3__45__cpo5beginE
	.align		8
        /*0020*/ 	.dword	_ZN39_INTERNAL_a63f0e24_4_k_cu_ed4c1f5f_41114cuda3std3__45__cpo3endE
	.align		8
        /*0028*/ 	.dword	_ZN39_INTERNAL_a63f0e24_4_k_cu_ed4c1f5f_41114cuda3std3__45__cpo6cbeginE
	.align		8
        /*0030*/ 	.dword	_ZN39_INTERNAL_a63f0e24_4_k_cu_ed4c1f5f_41114cuda3std3__45__cpo4cendE
	.align		8
        /*0038*/ 	.dword	_ZN39_INTERNAL_a63f0e24_4_k_cu_ed4c1f5f_41114cuda3std3__441_GLOBAL__N__a63f0e24_4_k_cu_ed4c1f5f_41116ignoreE
	.align		8
        /*0040*/ 	.dword	_ZN39_INTERNAL_a63f0e24_4_k_cu_ed4c1f5f_41114cuda3std3__419piecewise_constructE
	.align		8
        /*0048*/ 	.dword	_ZN39_INTERNAL_a63f0e24_4_k_cu_ed4c1f5f_41114cuda3std3__48in_placeE
	.align		8
        /*0050*/ 	.dword	_ZN39_INTERNAL_a63f0e24_4_k_cu_ed4c1f5f_41114cuda3std6ranges3__45__cpo4swapE
	.align		8
        /*0058*/ 	.dword	_ZN39_INTERNAL_a63f0e24_4_k_cu_ed4c1f5f_41114cuda3std6ranges3__45__cpo9iter_moveE
	.align		8
        /*0060*/ 	.dword	_ZN39_INTERNAL_a63f0e24_4_k_cu_ed4c1f5f_41114cute7productE
	.align		8
        /*0068*/ 	.dword	_ZN39_INTERNAL_a63f0e24_4_k_cu_ed4c1f5f_41114cute1_E
	.align		8
        /*0070*/ 	.dword	$str$27
	.align		8
        /*0078*/ 	.dword	$str$28
	.align		8
        /*0080*/ 	.dword	$str$29
	.align		8
        /*0088*/ 	.dword	$str$30


//--------------------- .text._ZN7cutlass13device_kernelINS_4conv6kernel13ConvUniversalINS1_16ConvProblemShapeILNS1_8OperatorE2ELi3EEENS1_10collective14CollectiveConvINS1_47MainloopSm100TmaUmmaWarpSpecializedImplicitGemmILS5_2ELi36ELi3ELi1ELi2EN4cute5tupleIJNSA_1CILi2EEENSC_ILi1EEESE_EEEEENSB_IJNSC_ILi128EEENSB_IJNSC_ILi64EEEEEESJ_EEENS_12float_e4m3_tESL_NSA_8TiledMMAINSA_8MMA_AtomIJNSA_10MMA_TraitsINSA_25SM100_MMA_F8F6F4_2x1SM_SSEJSL_SL_fSH_SI_NSA_17integral_constantINSA_4UMMA5MajorELSS_1EEEST_NSQ_INSR_7ScaleInELSU_0EEESV_EEEEEENSA_6LayoutINSB_IJSE_SE_SE_EEENSB_IJNSC_ILi0EEES10_S10_EEEEENSB_IJNSA_10UnderscoreES13_S13_EEEEENS7_6detail27Sm100ImplicitGemmTileTraitsINSA_18SM100_TMA_2SM_LOADENSA_14ComposedLayoutINSA_7SwizzleILi2ELi4ELi3EEENSA_18smem_ptr_flag_bitsILi8EEENSY_INSB_IJSI_NSC_ILi8EEEEEENSB_IJSE_SI_EEEEEEEvEENS17_INSA_25SM100_TMA_2SM_LOAD_IM2COLENS19_INS1A_ILi1ELi4ELi3EEES1D_NSY_INSB_IJNSC_ILi32EEES1E_EEENSB_IJSE_S1M_EEEEEEEvEEEENS_8epilogue10collective18CollectiveEpilogueINS1T_23Sm100TmaWarpSpecializedILi1ELi1ELi32ELb0ELb0EEEJNSB_IJSI_SJ_SJ_EEENSB_IJNSY_ISI_SE_EES1Z_EEESL_NSB_IJlNSB_IJSE_lllEEES10_EEESL_S22_NS1T_6fusion15FusionCallbacksIS1X_NS23_17LinearCombinationISL_fSL_fLNS_15FloatRoundStyleE2EEES1Y_S20_JEEENSA_5SM1004TMEM4LOAD26SM100_TMEM_LOAD_32dp32b32xENSA_13SM90_TMA_LOADENS19_IS1B_S1D_NSY_INSB_IJS1E_SI_EEENSB_IJSI_SE_EEEEEEENSA_39AutoVectorizingCopyWithAssumedAlignmentILi128EEENSA_14SM90_TMA_STOREES2H_S2J_S2J_EEEvvEEEEvNT_6ParamsE --------------------------
	.section	.text._ZN7cutlass13device_kernelINS_4conv6kernel13ConvUniversalINS1_16ConvProblemShapeILNS1_8OperatorE2ELi3EEENS1_10collective14CollectiveConvINS1_47MainloopSm100TmaUmmaWarpSpecializedImplicitGemmILS5_2ELi36ELi3ELi1ELi2EN4cute5tupleIJNSA_1CILi2EEENSC_ILi1EEESE_EEEEENSB_IJNSC_ILi128EEENSB_IJNSC_ILi64EEEEEESJ_EEENS_12float_e4m3_tESL_NSA_8TiledMMAINSA_8MMA_AtomIJNSA_10MMA_TraitsINSA_25SM100_MMA_F8F6F4_2x1SM_SSEJSL_SL_fSH_SI_NSA_17integral_constantINSA_4UMMA5MajorELSS_1EEEST_NSQ_INSR_7ScaleInELSU_0EEESV_EEEEEENSA_6LayoutINSB_IJSE_SE_SE_EEENSB_IJNSC_ILi0EEES10_S10_EEEEENSB_IJNSA_10UnderscoreES13_S13_EEEEENS7_6detail27Sm100ImplicitGemmTileTraitsINSA_18SM100_TMA_2SM_LOADENSA_14ComposedLayoutINSA_7SwizzleILi2ELi4ELi3EEENSA_18smem_ptr_flag_bitsILi8EEENSY_INSB_IJSI_NSC_ILi8EEEEEENSB_IJSE_SI_EEEEEEEvEENS17_INSA_25SM100_TMA_2SM_LOAD_IM2COLENS19_INS1A_ILi1ELi4ELi3EEES1D_NSY_INSB_IJNSC_ILi32EEES1E_EEENSB_IJSE_S1M_EEEEEEEvEEEENS_8epilogue10collective18CollectiveEpilogueINS1T_23Sm100TmaWarpSpecializedILi1ELi1ELi32ELb0ELb0EEEJNSB_IJSI_SJ_SJ_EEENSB_IJNSY_ISI_SE_EES1Z_EEESL_NSB_IJlNSB_IJSE_lllEEES10_EEESL_S22_NS1T_6fusion15FusionCallbacksIS1X_NS23_17LinearCombinationISL_fSL_fLNS_15FloatRoundStyleE2EEES1Y_S20_JEEENSA_5SM1004TMEM4LOAD26SM100_TMEM_LOAD_32dp32b32xENSA_13SM90_TMA_LOADENS19_IS1B_S1D_NSY_INSB_IJS1E_SI_EEENSB_IJSI_SE_EEEEEEENSA_39AutoVectorizingCopyWithAssumedAlignmentILi128EEENSA_14SM90_TMA_STOREES2H_S2J_S2J_EEEvvEEEEvNT_6ParamsE,"ax",@progbits
	.align	128
.text._ZN7cutlass13device_kernelINS_4conv6kernel13ConvUniversalINS1_16ConvProblemShapeILNS1_8OperatorE2ELi3EEENS1_10collective14CollectiveConvINS1_47MainloopSm100TmaUmmaWarpSpecializedImplicitGemmILS5_2ELi36ELi3ELi1ELi2EN4cute5tupleIJNSA_1CILi2EEENSC_ILi1EEESE_EEEEENSB_IJNSC_ILi128EEENSB_IJNSC_ILi64EEEEEESJ_EEENS_12float_e4m3_tESL_NSA_8TiledMMAINSA_8MMA_AtomIJNSA_10MMA_TraitsINSA_25SM100_MMA_F8F6F4_2x1SM_SSEJSL_SL_fSH_SI_NSA_17integral_constantINSA_4UMMA5MajorELSS_1EEEST_NSQ_INSR_7ScaleInELSU_0EEESV_EEEEEENSA_6LayoutINSB_IJSE_SE_SE_EEENSB_IJNSC_ILi0EEES10_S10_EEEEENSB_IJNSA_10UnderscoreES13_S13_EEEEENS7_6detail27Sm100ImplicitGemmTileTraitsINSA_18SM100_TMA_2SM_LOADENSA_14ComposedLayoutINSA_7SwizzleILi2ELi4ELi3EEENSA_18smem_ptr_flag_bitsILi8EEENSY_INSB_IJSI_NSC_ILi8EEEEEENSB_IJSE_SI_EEEEEEEvEENS17_INSA_25SM100_TMA_2SM_LOAD_IM2COLENS19_INS1A_ILi1ELi4ELi3EEES1D_NSY_INSB_IJNSC_ILi32EEES1E_EEENSB_IJSE_S1M_EEEEEEEvEEEENS_8epilogue10collective18CollectiveEpilogueINS1T_23Sm100TmaWarpSpecializedILi1ELi1ELi32ELb0ELb0EEEJNSB_IJSI_SJ_SJ_EEENSB_IJNSY_ISI_SE_EES1Z_EEESL_NSB_IJlNSB_IJSE_lllEEES10_EEESL_S22_NS1T_6fusion15FusionCallbacksIS1X_NS23_17LinearCombinationISL_fSL_fLNS_15FloatRoundStyleE2EEES1Y_S20_JEEENSA_5SM1004TMEM4LOAD26SM100_TMEM_LOAD_32dp32b32xENSA_13SM90_TMA_LOADENS19_IS1B_S1D_NSY_INSB_IJS1E_SI_EEENSB_IJSI_SE_EEEEEEENSA_39AutoVectorizingCopyWithAssumedAlignmentILi128EEENSA_14SM90_TMA_STOREES2H_S2J_S2J_EEEvvEEEEvNT_6ParamsE:
        .type           _ZN7cutlass13device_kernelINS_4conv6kernel13ConvUniversalINS1_16ConvProblemShapeILNS1_8OperatorE2ELi3EEENS1_10collective14CollectiveConvINS1_47MainloopSm100TmaUmmaWarpSpecializedImplicitGemmILS5_2ELi36ELi3ELi1ELi2EN4cute5tupleIJNSA_1CILi2EEENSC_ILi1EEESE_EEEEENSB_IJNSC_ILi128EEENSB_IJNSC_ILi64EEEEEESJ_EEENS_12float_e4m3_tESL_NSA_8TiledMMAINSA_8MMA_AtomIJNSA_10MMA_TraitsINSA_25SM100_MMA_F8F6F4_2x1SM_SSEJSL_SL_fSH_SI_NSA_17integral_constantINSA_4UMMA5MajorELSS_1EEEST_NSQ_INSR_7ScaleInELSU_0EEESV_EEEEEENSA_6LayoutINSB_IJSE_SE_SE_EEENSB_IJNSC_ILi0EEES10_S10_EEEEENSB_IJNSA_10UnderscoreES13_S13_EEEEENS7_6detail27Sm100ImplicitGemmTileTraitsINSA_18SM100_TMA_2SM_LOADENSA_14ComposedLayoutINSA_7SwizzleILi2ELi4ELi3EEENSA_18smem_ptr_flag_bitsILi8EEENSY_INSB_IJSI_NSC_ILi8EEEEEENSB_IJSE_SI_EEEEEEEvEENS17_INSA_25SM100_TMA_2SM_LOAD_IM2COLENS19_INS1A_ILi1ELi4ELi3EEES1D_NSY_INSB_IJNSC_ILi32EEES1E_EEENSB_IJSE_S1M_EEEEEEEvEEEENS_8epilogue10collective18CollectiveEpilogueINS1T_23Sm100TmaWarpSpecializedILi1ELi1ELi32ELb0ELb0EEEJNSB_IJSI_SJ_SJ_EEENSB_IJNSY_ISI_SE_EES1Z_EEESL_NSB_IJlNSB_IJSE_lllEEES10_EEESL_S22_NS1T_6fusion15FusionCallbacksIS1X_NS23_17LinearCombinationISL_fSL_fLNS_15FloatRoundStyleE2EEES1Y_S20_JEEENSA_5SM1004TMEM4LOAD26SM100_TMEM_LOAD_32dp32b32xENSA_13SM90_TMA_LOADENS19_IS1B_S1D_NSY_INSB_IJS1E_SI_EEENSB_IJSI_SE_EEEEEEENSA_39AutoVectorizingCopyWithAssumedAlignmentILi128EEENSA_14SM90_TMA_STOREES2H_S2J_S2J_EEEvvEEEEvNT_6ParamsE,@function
        .size           _ZN7cutlass13device_kernelINS_4conv6kernel13ConvUniversalINS1_16ConvProblemShapeILNS1_8OperatorE2ELi3EEENS1_10collective14CollectiveConvINS1_47MainloopSm100TmaUmmaWarpSpecializedImplicitGemmILS5_2ELi36ELi3ELi1ELi2EN4cute5tupleIJNSA_1CILi2EEENSC_ILi1EEESE_EEEEENSB_IJNSC_ILi128EEENSB_IJNSC_ILi64EEEEEESJ_EEENS_12float_e4m3_tESL_NSA_8TiledMMAINSA_8MMA_AtomIJNSA_10MMA_TraitsINSA_25SM100_MMA_F8F6F4_2x1SM_SSEJSL_SL_fSH_SI_NSA_17integral_constantINSA_4UMMA5MajorELSS_1EEEST_NSQ_INSR_7ScaleInELSU_0EEESV_EEEEEENSA_6LayoutINSB_IJSE_SE_SE_EEENSB_IJNSC_ILi0EEES10_S10_EEEEENSB_IJNSA_10UnderscoreES13_S13_EEEEENS7_6detail27Sm100ImplicitGemmTileTraitsINSA_18SM100_TMA_2SM_LOADENSA_14ComposedLayoutINSA_7SwizzleILi2ELi4ELi3EEENSA_18smem_ptr_flag_bitsILi8EEENSY_INSB_IJSI_NSC_ILi8EEEEEENSB_IJSE_SI_EEEEEEEvEENS17_INSA_25SM100_TMA_2SM_LOAD_IM2COLENS19_INS1A_ILi1ELi4ELi3EEES1D_NSY_INSB_IJNSC_ILi32EEES1E_EEENSB_IJSE_S1M_EEEEEEEvEEEENS_8epilogue10collective18CollectiveEpilogueINS1T_23Sm100TmaWarpSpecializedILi1ELi1ELi32ELb0ELb0EEEJNSB_IJSI_SJ_SJ_EEENSB_IJNSY_ISI_SE_EES1Z_EEESL_NSB_IJlNSB_IJSE_lllEEES10_EEESL_S22_NS1T_6fusion15FusionCallbacksIS1X_NS23_17LinearCombinationISL_fSL_fLNS_15FloatRoundStyleE2EEES1Y_S20_JEEENSA_5SM1004TMEM4LOAD26SM100_TMEM_LOAD_32dp32b32xENSA_13SM90_TMA_LOADENS19_IS1B_S1D_NSY_INSB_IJS1E_SI_EEENSB_IJSI_SE_EEEEEEENSA_39AutoVectorizingCopyWithAssumedAlignmentILi128EEENSA_14SM90_TMA_STOREES2H_S2J_S2J_EEEvvEEEEvNT_6ParamsE,(.L_x_238 - _ZN7cutlass13device_kernelINS_4conv6kernel13ConvUniversalINS1_16ConvProblemShapeILNS1_8OperatorE2ELi3EEENS1_10collective14CollectiveConvINS1_47MainloopSm100TmaUmmaWarpSpecializedImplicitGemmILS5_2ELi36ELi3ELi1ELi2EN4cute5tupleIJNSA_1CILi2EEENSC_ILi1EEESE_EEEEENSB_IJNSC_ILi128EEENSB_IJNSC_ILi64EEEEEESJ_EEENS_12float_e4m3_tESL_NSA_8TiledMMAINSA_8MMA_AtomIJNSA_10MMA_TraitsINSA_25SM100_MMA_F8F6F4_2x1SM_SSEJSL_SL_fSH_SI_NSA_17integral_constantINSA_4UMMA5MajorELSS_1EEEST_NSQ_INSR_7ScaleInELSU_0EEESV_EEEEEENSA_6LayoutINSB_IJSE_SE_SE_EEENSB_IJNSC_ILi0EEES10_S10_EEEEENSB_IJNSA_10UnderscoreES13_S13_EEEEENS7_6detail27Sm100ImplicitGemmTileTraitsINSA_18SM100_TMA_2SM_LOADENSA_14ComposedLayoutINSA_7SwizzleILi2ELi4ELi3EEENSA_18smem_ptr_flag_bitsILi8EEENSY_INSB_IJSI_NSC_ILi8EEEEEENSB_IJSE_SI_EEEEEEEvEENS17_INSA_25SM100_TMA_2SM_LOAD_IM2COLENS19_INS1A_ILi1ELi4ELi3EEES1D_NSY_INSB_IJNSC_ILi32EEES1E_EEENSB_IJSE_S1M_EEEEEEEvEEEENS_8epilogue10collective18CollectiveEpilogueINS1T_23Sm100TmaWarpSpecializedILi1ELi1ELi32ELb0ELb0EEEJNSB_IJSI_SJ_SJ_EEENSB_IJNSY_ISI_SE_EES1Z_EEESL_NSB_IJlNSB_IJSE_lllEEES10_EEESL_S22_NS1T_6fusion15FusionCallbacksIS1X_NS23_17LinearCombinationISL_fSL_fLNS_15FloatRoundStyleE2EEES1Y_S20_JEEENSA_5SM1004TMEM4LOAD26SM100_TMEM_LOAD_32dp32b32xENSA_13SM90_TMA_LOADENS19_IS1B_S1D_NSY_INSB_IJS1E_SI_EEENSB_IJSI_SE_EEEEEEENSA_39AutoVectorizingCopyWithAssumedAlignmentILi128EEENSA_14SM90_TMA_STOREES2H_S2J_S2J_EEEvvEEEEvNT_6ParamsE)
        .other          _ZN7cutlass13device_kernelINS_4conv6kernel13ConvUniversalINS1_16ConvProblemShapeILNS1_8OperatorE2ELi3EEENS1_10collective14CollectiveConvINS1_47MainloopSm100TmaUmmaWarpSpecializedImplicitGemmILS5_2ELi36ELi3ELi1ELi2EN4cute5tupleIJNSA_1CILi2EEENSC_ILi1EEESE_EEEEENSB_IJNSC_ILi128EEENSB_IJNSC_ILi64EEEEEESJ_EEENS_12float_e4m3_tESL_NSA_8TiledMMAINSA_8MMA_AtomIJNSA_10MMA_TraitsINSA_25SM100_MMA_F8F6F4_2x1SM_SSEJSL_SL_fSH_SI_NSA_17integral_constantINSA_4UMMA5MajorELSS_1EEEST_NSQ_INSR_7ScaleInELSU_0EEESV_EEEEEENSA_6LayoutINSB_IJSE_SE_SE_EEENSB_IJNSC_ILi0EEES10_S10_EEEEENSB_IJNSA_10UnderscoreES13_S13_EEEEENS7_6detail27Sm100ImplicitGemmTileTraitsINSA_18SM100_TMA_2SM_LOADENSA_14ComposedLayoutINSA_7SwizzleILi2ELi4ELi3EEENSA_18smem_ptr_flag_bitsILi8EEENSY_INSB_IJSI_NSC_ILi8EEEEEENSB_IJSE_SI_EEEEEEEvEENS17_INSA_25SM100_TMA_2SM_LOAD_IM2COLENS19_INS1A_ILi1ELi4ELi3EEES1D_NSY_INSB_IJNSC_ILi32EEES1E_EEENSB_IJSE_S1M_EEEEEEEvEEEENS_8epilogue10collective18CollectiveEpilogueINS1T_23Sm100TmaWarpSpecializedILi1ELi1ELi32ELb0ELb0EEEJNSB_IJSI_SJ_SJ_EEENSB_IJNSY_ISI_SE_EES1Z_EEESL_NSB_IJlNSB_IJSE_lllEEES10_EEESL_S22_NS1T_6fusion15FusionCallbacksIS1X_NS23_17LinearCombinationISL_fSL_fLNS_15FloatRoundStyleE2EEES1Y_S20_JEEENSA_5SM1004TMEM4LOAD26SM100_TMEM_LOAD_32dp32b32xENSA_13SM90_TMA_LOADENS19_IS1B_S1D_NSY_INSB_IJS1E_SI_EEENSB_IJSI_SE_EEEEEEENSA_39AutoVectorizingCopyWithAssumedAlignmentILi128EEENSA_14SM90_TMA_STOREES2H_S2J_S2J_EEEvvEEEEvNT_6ParamsE,@"STO_CUDA_ENTRY STV_DEFAULT"
_ZN7cutlass13device_kernelINS_4conv6kernel13ConvUniversalINS1_16ConvProblemShapeILNS1_8OperatorE2ELi3EEENS1_10collective14CollectiveConvINS1_47MainloopSm100TmaUmmaWarpSpecializedImplicitGemmILS5_2ELi36ELi3ELi1ELi2EN4cute5tupleIJNSA_1CILi2EEENSC_ILi1EEESE_EEEEENSB_IJNSC_ILi128EEENSB_IJNSC_ILi64EEEEEESJ_EEENS_12float_e4m3_tESL_NSA_8TiledMMAINSA_8MMA_AtomIJNSA_10MMA_TraitsINSA_25SM100_MMA_F8F6F4_2x1SM_SSEJSL_SL_fSH_SI_NSA_17integral_constantINSA_4UMMA5MajorELSS_1EEEST_NSQ_INSR_7ScaleInELSU_0EEESV_EEEEEENSA_6LayoutINSB_IJSE_SE_SE_EEENSB_IJNSC_ILi0EEES10_S10_EEEEENSB_IJNSA_10UnderscoreES13_S13_EEEEENS7_6detail27Sm100ImplicitGemmTileTraitsINSA_18SM100_TMA_2SM_LOADENSA_14ComposedLayoutINSA_7SwizzleILi2ELi4ELi3EEENSA_18smem_ptr_flag_bitsILi8EEENSY_INSB_IJSI_NSC_ILi8EEEEEENSB_IJSE_SI_EEEEEEEvEENS17_INSA_25SM100_TMA_2SM_LOAD_IM2COLENS19_INS1A_ILi1ELi4ELi3EEES1D_NSY_INSB_IJNSC_ILi32EEES1E_EEENSB_IJSE_S1M_EEEEEEEvEEEENS_8epilogue10collective18CollectiveEpilogueINS1T_23Sm100TmaWarpSpecializedILi1ELi1ELi32ELb0ELb0EEEJNSB_IJSI_SJ_SJ_EEENSB_IJNSY_ISI_SE_EES1Z_EEESL_NSB_IJlNSB_IJSE_lllEEES10_EEESL_S22_NS1T_6fusion15FusionCallbacksIS1X_NS23_17LinearCombinationISL_fSL_fLNS_15FloatRoundStyleE2EEES1Y_S20_JEEENSA_5SM1004TMEM4LOAD26SM100_TMEM_LOAD_32dp32b32xENSA_13SM90_TMA_LOADENS19_IS1B_S1D_NSY_INSB_IJS1E_SI_EEENSB_IJSI_SE_EEEEEEENSA_39AutoVectorizingCopyWithAssumedAlignmentILi128EEENSA_14SM90_TMA_STOREES2H_S2J_S2J_EEEvvEEEEvNT_6ParamsE:
[----:B------:R-:W1:Y:S01]  /*0000*/  LDC R1, c[0x0][0x37c] ;  /* 0x0000df00ff017b82 */ /* 0x000e620000000800 */
[----:B------:R-:W2:Y:S01]  /*0010*/  S2R R69, SR_TID.X ;  /* 0x0000000000457919 */ /* 0x000ea20000002100 */
[----:B------:R-:W3:Y:S06]  /*0020*/  LDCU.64 UR8, c[0x0][0x990] ;  /* 0x00013200ff0877ac */ /* 0x000eec0008000a00 */
[----:B------:R-:W4:Y:S01]  /*0030*/  S2UR UR4, SR_CgaCtaId ;  /* 0x00000000000479c3 */ /* 0x000f220000008800 */
[----:B-1----:R-:W-:Y:S01]  /*0040*/  VIADD R1, R1, 0xfffffff8 ;  /* 0xfffffff801017836 */ /* 0x002fe20000000000 */
[----:B------:R-:W-:-:S02]  /*0050*/  PRMT R79, RZ, 0x7610, R79 ;  /* 0x00007610ff4f7816 */ /* 0x000fc4000000004f */
[----:B------:R-:W-:Y:S02]  /*0060*/  ELECT P1, URZ, PT ;  /* 0x0000000000ff782f */ /* 0x000fe40003820000 */
[----:B------:R-:W-:Y:S01]  /*0070*/  R2UR UR43, R1 ;  /* 0x00000000012b72ca */ /* 0x000fe200000e0000 */
[----:B---3--:R-:W-:-:S04]  /*0080*/  UISETP.NE.U32.AND UP0, UPT, UR8, URZ, UPT ;  /* 0x000000ff0800728c */ /* 0x008fc8000bf05070 */
[----:B------:R-:W-:Y:S02]  /*0090*/  UISETP.NE.AND.EX UP0, UPT, UR9, URZ, UPT, UP0 ;  /* 0x000000ff0900728c */ /* 0x000fe4000bf05300 */
[----:B----4-:R-:W-:Y:S02]  /*00a0*/  ULOP3.LUT UR33, UR4, 0x1, URZ, 0xc0, !UPT ;  /* 0x0000000104217892 */ /* 0x010fe4000f8ec0ff */
[----:B------:R-:W-:Y:S01]  /*00b0*/  ULOP3.LUT UR32, UR4, 0x1, URZ, 0x3c, !UPT ;  /* 0x0000000104207892 */ /* 0x000fe2000f8e3cff */
[----:B--2---:R-:W-:-:S05]  /*00c0*/  SHF.R.U32.HI R80, RZ, 0x5, R69 ;  /* 0x00000005ff507819 */ /* 0x004fca0000011645 */
[----:B------:R-:W1:Y:S02]  /*00d0*/  SHFL.IDX PT, R0, R80, RZ, 0x1f ;  /* 0x00001fff50007589 */ /* 0x000e6400000e0000 */
[----:B-1----:R-:W-:Y:S01]  /*00e0*/  R2UR UR18, R0 ;  /* 0x00000000001272ca */ /* 0x002fe200000e0000 */
[----:B------:R-:W-:-:S14]  /*00f0*/  BRA.U UP0, `(.L_x_0) ;  /* 0x0000000100307547 */ /* 0x000fdc000b800000 */
[----:B------:R-:W1:Y:S02]  /*0100*/  LDCU.64 UR4, c[0x0][0x988] ;  /* 0x00013100ff0477ac */ /* 0x000e640008000a00 */
[----:B-1----:R-:W-:-:S04]  /*0110*/  UISETP.NE.U32.AND UP0, UPT, UR4, URZ, UPT ;  /* 0x000000ff0400728c */ /* 0x002fc8000bf05070 */
[----:B------:R-:W-:-:S09]  /*0120*/  UISETP.NE.AND.EX UP0, UPT, UR5, URZ, UPT, UP0 ;  /* 0x000000ff0500728c */ /* 0x000fd2000bf05300 */
[----:B------:R-:W-:Y:S05]  /*0130*/  BRA.U !UP0, `(.L_x_1) ;  /* 0x0000000108147547 */ /* 0x000fea000b800000 */
[----:B------:R-:W1:Y:S01]  /*0140*/  LDC.64 R2, c[0x0][0x988] ;  /* 0x00026200ff027b82 */ /* 0x000e620000000a00 */
[----:B------:R-:W1:Y:S02]  /*0150*/  LDCU.64 UR4, c[0x0][0x358] ;  /* 0x00006b00ff0477ac */ /* 0x000e640008000a00 */
[----:B-1----:R1:W5:Y:S01]  /*0160*/  LDG.E R39, desc[UR4][R2.64] ;  /* 0x0000000402277981 */ /* 0x002362000c1e1900 */
[----:B------:R-:W-:Y:S01]  /*0170*/  HFMA2 R79, -RZ, RZ, 0, 5.9604644775390625e-08 ;  /* 0x00000001ff4f7431 */ /* 0x000fe200000001ff */
[----:B------:R-:W-:Y:S05]  /*0180*/  BRA `(.L_x_0) ;  /* 0x00000000000c7947 */ /* 0x000fea0003800000 */
.L_x_1:
[----:B------:R-:W1:Y:S01]  /*0190*/  LDCU UR4, c[0x0][0x980] ;  /* 0x00013000ff0477ac */ /* 0x000e620008000800 */
[----:B------:R-:W-:Y:S01]  /*01a0*/  HFMA2 R79, -RZ, RZ, 0, 5.9604644775390625e-08 ;  /* 0x00000001ff4f7431 */ /* 0x000fe200000001ff */
[----:B-1----:R-:W-:-:S07]  /*01b0*/  MOV R39, UR4 ;  /* 0x0000000400277c02 */ /* 0x002fce0008000f00 */
.L_x_0:
[----:B------:R-:W2:Y:S02]  /*01c0*/  LDCU.64 UR4, c[0x0][0x9b0] ;  /* 0x00013600ff0477ac */ /* 0x000ea40008000a00 */
[----:B--2---:R-:W-:-:S04]  /*01d0*/  UISETP.NE.U32.AND UP0, UPT, UR4, URZ, UPT ;  /* 0x000000ff0400728c */ /* 0x004fc8000bf05070 */
[----:B------:R-:W-:-:S09]  /*01e0*/  UISETP.NE.AND.EX UP0, UPT, UR5, URZ, UPT, UP0 ;  /* 0x000000ff0500728c */ /* 0x000fd2000bf05300 */
[----:B------:R-:W-:Y:S05]  /*01f0*/  BRA.U UP0, `(.L_x_2) ;  /* 0x0000000100287547 */ /* 0x000fea000b800000 */
[----:B------:R-:W2:Y:S02]  /*0200*/  LDCU.64 UR4, c[0x0][0x9a8] ;  /* 0x00013500ff0477ac */ /* 0x000ea40008000a00 */
[----:B--2---:R-:W-:-:S04]  /*0210*/  UISETP.NE.U32.AND UP0, UPT, UR4, URZ, UPT ;  /* 0x000000ff0400728c */ /* 0x004fc8000bf05070 */
[----:B------:R-:W-:-:S09]  /*0220*/  UISETP.NE.AND.EX UP0, UPT, UR5, URZ, UPT, UP0 ;  /* 0x000000ff0500728c */ /* 0x000fd2000bf05300 */
[----:B------:R-:W-:Y:S05]  /*0230*/  BRA.U !UP0, `(.L_x_3) ;  /* 0x0000000108107547 */ /* 0x000fea000b800000 */
[----:B-1----:R-:W1:Y:S01]  /*0240*/  LDC.64 R2, c[0x0][0x9a8] ;  /* 0x00026a00ff027b82 */ /* 0x002e620000000a00 */
[----:B------:R-:W1:Y:S02]  /*0250*/  LDCU.64 UR4, c[0x0][0x358] ;  /* 0x00006b00ff0477ac */ /* 0x000e640008000a00 */
[----:B-1----:R2:W5:Y:S01]  /*0260*/  LDG.E R38, desc[UR4][R2.64] ;  /* 0x0000000402267981 */ /* 0x002562000c1e1900 */
[----:B------:R-:W-:Y:S05]  /*0270*/  BRA `(.L_x_2) ;  /* 0x0000000000087947 */ /* 0x000fea0003800000 */
.L_x_3:
[----:B------:R-:W2:Y:S02]  /*0280*/  LDCU UR4, c[0x0][0x9a0] ;  /* 0x00013400ff0477ac */ /* 0x000ea40008000800 */
[----:B--2---:R-:W-:Y:S02]  /*0290*/  MOV R38, UR4 ;  /* 0x0000000400267c02 */ /* 0x004fe40008000f00 */
.L_x_2:
[----:B------:R-:W-:Y:S01]  /*02a0*/  IMAD.U32 R0, RZ, RZ, UR18 ;  /* 0x00000012ff007e24 */ /* 0x000fe2000f8e00ff */
[----:B------:R-:W-:Y:S04]  /*02b0*/  BSSY.RECONVERGENT B0, `(.L_x_4) ;  /* 0x000000c000007945 */ /* 0x000fe80003800200 */
[C---:B------:R-:W-:Y:S02]  /*02c0*/  ISETP.NE.OR P2, PT, R0.reuse, 0x1, !P1 ;  /* 0x000000010000780c */ /* 0x040fe40004f45670 */
[----:B------:R-:W-:-:S11]  /*02d0*/  ISETP.NE.OR P0, PT, R0, 0x3, !P1 ;  /* 0x000000030000780c */ /* 0x000fd60004f05670 */
[----:B------:R-:W-:Y:S05]  /*02e0*/  @P2 BRA `(.L_x_5) ;  /* 0x0000000000202947 */ /* 0x000fea0003800000 */
[----:B------:R-:W3:Y:S02]  /*02f0*/  LDCU.64 UR4, c[0x0][0x348] ;  /* 0x00006900ff0477ac */ /* 0x000ee40008000a00 */
[----:B---3--:R-:W-:Y:S02]  /*0300*/  UIADD3 UR6, UP1, UPT, UR4, 0x80, URZ ;  /* 0x0000008004067890 */ /* 0x008fe4000ff3e0ff */
[----:B------:R-:W-:Y:S02]  /*0310*/  UIADD3 UR4, UP0, UPT, UR4, 0x180, URZ ;  /* 0x0000018004047890 */ /* 0x000fe4000ff1e0ff */
[----:B------:R-:W-:Y:S02]  /*0320*/  UIADD3.X UR7, UPT, UPT, URZ, UR5, URZ, UP1, !UPT ;  /* 0x00000005ff077290 */ /* 0x000fe40008ffe4ff */
[----:B------:R-:W-:-:S07]  /*0330*/  UIADD3.X UR5, UPT, UPT, URZ, UR5, URZ, UP0, !UPT ;  /* 0x00000005ff057290 */ /* 0x000fce00087fe4ff */
[----:B------:R3:W-:Y:S02]  /*0340*/  UTMACCTL.PF [UR6] ;  /* 0x00000000060079b9 */ /* 0x0007e40008040000 */
[----:B------:R3:W-:Y:S02]  /*0350*/  UTMACCTL.PF [UR4] ;  /* 0x00000000040079b9 */ /* 0x0007e40008040000 */
[----:B---3--:R-:W-:Y:S01]  /*0360*/  NOP ;  /* 0x0000000000007918 */ /* 0x008fe20000000000 */
.L_x_5:
[----:B------:R-:W-:Y:S05]  /*0370*/  BSYNC.RECONVERGENT B0 ;  /* 0x0000000000007941 */ /* 0x000fea0003800200 */
.L_x_4:
[----:B------:R-:W-:Y:S04]  /*0380*/  BSSY.RECONVERGENT B0, `(.L_x_6) ;  /* 0x000000a000007945 */ /* 0x000fe80003800200 */
        /* <DEDUP_REMOVED lines=9> */
.L_x_7:
[----:B------:R-:W-:Y:S05]  /*0420*/  BSYNC.RECONVERGENT B0 ;  /* 0x0000000000007941 */ /* 0x000fea0003800200 */
.L_x_6:
[----:B------:R-:W3:Y:S01]  /*0430*/  LDCU.64 UR4, c[0x0][0x988] ;  /* 0x00013100ff0477ac */ /* 0x000ee20008000a00 */
[----:B------:R-:W-:Y:S02]  /*0440*/  UISETP.EQ.U32.AND UP2, UPT, UR8, URZ, UPT ;  /* 0x000000ff0800728c */ /* 0x000fe4000bf42070 */
[----:B------:R-:W-:Y:S02]  /*0450*/  UPLOP3.LUT UP3, UPT, UPT, UPT, UPT, 0x80, 0x8 ;  /* 0x000000000008789c */ /* 0x000fe40003f6f070 */
[----:B---3--:R-:W-:-:S04]  /*0460*/  UISETP.NE.U32.AND UP0, UPT, UR4, URZ, UPT ;  /* 0x000000ff0400728c */ /* 0x008fc8000bf05070 */
[----:B------:R-:W-:-:S04]  /*0470*/  UISETP.NE.AND.EX UP1, UPT, UR5, URZ, UPT, UP0 ;  /* 0x000000ff0500728c */ /* 0x000fc8000bf25300 */
[----:B------:R-:W-:-:S04]  /*0480*/  UISETP.EQ.OR.EX UP4, UPT, UR9, URZ, !UP1, UP2 ;  /* 0x000000ff0900728c */ /* 0x000fc8000cf82720 */
[----:B------:R-:W-:-:S06]  /*0490*/  UP2UR UR4, UPR, URZ, 0x10 ;  /* 0x00000010ff047883 */ /* 0x000fcc0008000000 */
[----:B------:R-:W-:Y:S01]  /*04a0*/  MOV R81, UR4 ;  /* 0x0000000400517c02 */ /* 0x000fe20008000f00 */
[----:B------:R-:W-:Y:S06]  /*04b0*/  BRA.U !UP4, `(.L_x_8) ;  /* 0x000000010c207547 */ /* 0x000fec000b800000 */
[----:B------:R-:W-:Y:S01]  /*04c0*/  UISETP.NE.U32.AND UP2, UPT, UR8, URZ, UPT ;  /* 0x000000ff0800728c */ /* 0x000fe2000bf45070 */
[----:B-----5:R-:W-:Y:S01]  /*04d0*/  FSETP.NEU.AND P0, PT, R39, RZ, PT ;  /* 0x000000ff2700720b */ /* 0x020fe20003f0d000 */
[----:B------:R-:W-:Y:S02]  /*04e0*/  USEL UR4, URZ, 0xffffffff, UP1 ;  /* 0xffffffffff047887 */ /* 0x000fe40008800000 */
[----:B------:R-:W-:-:S10]  /*04f0*/  UISETP.NE.AND.EX UP2, UPT, UR9, URZ, UPT, UP2 ;  /* 0x000000ff0900728c */ /* 0x000fd4000bf45320 */
[----:B------:R-:W-:Y:S01]  /*0500*/  VOTEU.ANY UP0, P0 ;  /* 0x0000000000ff7886 */ /* 0x000fe20000000100 */
[----:B------:R-:W-:-:S04]  /*0510*/  @!UP2 USEL UR4, URZ, 0xffffffff, UP0 ;  /* 0xffffffffff04a887 */ /* 0x000fc80008000000 */
[----:B------:R-:W-:-:S04]  /*0520*/  ULOP3.LUT UR4, UR4, 0x1, URZ, 0xc0, !UPT ;  /* 0x0000000104047892 */ /* 0x000fc8000f8ec0ff */
[----:B------:R-:W-:-:S11]  /*0530*/  UISETP.NE.U32.AND UP3, UPT, UR4, 0x1, UPT ;  /* 0x000000010400788c */ /* 0x000fd6000bf65070 */
.L_x_8:
[----:B------:R-:W3:Y:S01]  /*0540*/  SHFL.IDX PT, R0, R80, RZ, 0x1f ;  /* 0x00001fff50007589 */ /* 0x000ee200000e0000 */
[----:B------:R-:W-:Y:S02]  /*0550*/  UISETP.NE.AND UP5, UPT, UR18, 0x2, UPT ;  /* 0x000000021200788c */ /* 0x000fe4000bfa5270 */
[----:B------:R-:W-:Y:S02]  /*0560*/  UISETP.NE.AND UP0, UPT, UR18, 0x2, UPT ;  /* 0x000000021200788c */ /* 0x000fe4000bf05270 */
[----:B------:R-:W-:Y:S02]  /*0570*/  UISETP.NE.OR UP2, UPT, UR33, URZ, UP5 ;  /* 0x000000ff2100728c */ /* 0x000fe4000af45670 */
[----:B------:R-:W-:-:S04]  /*0580*/  USEL UR53, URZ, 0x1, UP0 ;  /* 0x00000001ff357887 */ /* 0x000fc80008000000 */
[----:B------:R-:W-:Y:S02]  /*0590*/  PLOP3.LUT P3, PT, P1, PT, UP2, 0xae, 0xea ;  /* 0x0000000000ea781c */ /* 0x000fe40000f6f52e */
[----:B---3--:R-:W-:-:S13]  /*05a0*/  ISETP.NE.AND P0, PT, R0, RZ, PT ;  /* 0x000000ff0000720c */ /* 0x008fda0003f05270 */
[----:B------:R-:W-:Y:S05]  /*05b0*/  @P0 BRA `(.L_x_9) ;  /* 0x0000000400540947 */ /* 0x000fea0003800000 */
[----:B------:R-:W-:Y:S01]  /*05c0*/  ELECT P0, URZ, PT ;  /* 0x0000000000ff782f */ /* 0x000fe20003800000 */
[----:B------:R-:W-:-:S12]  /*05d0*/  BSSY.RECONVERGENT B0, `(.L_x_9) ;  /* 0x0000053000007945 */ /* 0x000fd80003800200 */
[----:B------:R-:W-:Y:S05]  /*05e0*/  @!P0 BRA `(.L_x_10) ;  /* 0x0000000400448947 */ /* 0x000fea0003800000 */
[----:B------:R-:W3:Y:S01]  /*05f0*/  S2UR UR5, SR_CgaCtaId ;  /* 0x00000000000579c3 */ /* 0x000ee20000008800 */
[----:B------:R-:W-:Y:S01]  /*0600*/  UMOV UR4, 0x400 ;  /* 0x0000040000047882 */ /* 0x000fe20000000000 */
[----:B------:R-:W-:Y:S02]  /*0610*/  UMOV UR6, 0x1 ;  /* 0x0000000100067882 */ /* 0x000fe40000000000 */
[----:B------:R-:W-:-:S04]  /*0620*/  UIADD3 UR6, UPT, UPT, -UR6, 0x100000, URZ ;  /* 0x0010000006067890 */ /* 0x000fc8000fffe1ff */
[----:B------:R-:W-:Y:S02]  /*0630*/  USHF.L.U32 UR7, UR6, 0xb, URZ ;  /* 0x0000000b06077899 */ /* 0x000fe400080006ff */
[----:B------:R-:W-:Y:S02]  /*0640*/  USHF.L.U32 UR6, UR6, 0x1, URZ ;  /* 0x0000000106067899 */ /* 0x000fe400080006ff */
[----:B---3--:R-:W-:Y:S01]  /*0650*/  ULEA UR4, UR5, UR4, 0x18 ;  /* 0x0000000405047291 */ /* 0x008fe2000f8ec0ff */
[----:B------:R-:W3:Y:S11]  /*0660*/  FENCE.VIEW.ASYNC.S ;  /* 0x00000000000073c6 */ /* 0x000ef60000000000 */
[----:B---3--:R3:W4:Y:S01]  /*0670*/  SYNCS.EXCH.64 URZ, [UR4], UR6 ;  /* 0x0000000604ff75b2 */ /* 0x0087220008000100 */
[----:B------:R3:W1:Y:S01]  /*0680*/  SYNCS.EXCH.64 URZ, [UR4+0x120], UR6 ;  /* 0x0001200604ff75b2 */ /* 0x0006620008000100 */
        /* <DEDUP_REMOVED lines=69> */
[----:B------:R3:W1:Y:S02]  /*0ae0*/  SYNCS.EXCH.64 URZ, [UR4+0x238], UR6 ;  /* 0x0002380604ff75b2 */ /* 0x0006640008000100 */
[----:B---34-:R-:W-:Y:S01]  /*0af0*/  NOP ;  /* 0x0000000000007918 */ /* 0x018fe20000000000 */
.L_x_10:
[----:B------:R-:W-:Y:S05]  /*0b00*/  BSYNC.RECONVERGENT B0 ;  /* 0x0000000000007941 */ /* 0x000fea0003800200 */
.L_x_9:
[----:B------:R-:W3:Y:S01]  /*0b10*/  SHFL.IDX PT, R0, R80, RZ, 0x1f ;  /* 0x00001fff50007589 */ /* 0x000ee200000e0000 */
[----:B------:R-:W-:Y:S01]  /*0b20*/  NOP ;  /* 0x0000000000007918 */ /* 0x000fe20000000000 */
[----:B---3--:R-:W-:-:S13]  /*0b30*/  ISETP.NE.AND P0, PT, R0, 0x1, PT ;  /* 0x000000010000780c */ /* 0x008fda0003f05270 */
[----:B------:R-:W-:Y:S05]  /*0b40*/  @P0 BRA `(.L_x_11) ;  /* 0x0000000000400947 */ /* 0x000fea0003800000 */
[----:B------:R-:W3:Y:S01]  /*0b50*/  S2UR UR5, SR_CgaCtaId ;  /* 0x00000000000579c3 */ /* 0x000ee20000008800 */
[----:B------:R-:W-:Y:S01]  /*0b60*/  UMOV UR4, 0x400 ;  /* 0x0000040000047882 */ /* 0x000fe20000000000 */
[----:B------:R-:W-:Y:S01]  /*0b70*/  UMOV UR8, 0x20 ;  /* 0x0000002000087882 */ /* 0x000fe20000000000 */
[----:B------:R-:W-:Y:S01]  /*0b80*/  UMOV UR6, 0x80 ;  /* 0x0000008000067882 */ /* 0x000fe20000000000 */
[----:B------:R-:W-:-:S04]  /*0b90*/  UIADD3 UR8, UPT, UPT, -UR8, 0x100000, URZ ;  /* 0x0010000008087890 */ /* 0x000fc8000fffe1ff */
[----:B------:R-:W-:Y:S02]  /*0ba0*/  USHF.L.U32 UR9, UR8, 0xb, URZ ;  /* 0x0000000b08097899 */ /* 0x000fe400080006ff */
[----:B------:R-:W-:Y:S02]  /*0bb0*/  USHF.L.U32 UR8, UR8, 0x1, URZ ;  /* 0x0000000108087899 */ /* 0x000fe400080006ff */
[----:B------:R-:W-:-:S04]  /*0bc0*/  UIADD3 UR6, UPT, UPT, -UR6, 0x100000, URZ ;  /* 0x0010000006067890 */ /* 0x000fc8000fffe1ff */
[----:B------:R-:W-:Y:S02]  /*0bd0*/  USHF.L.U32 UR7, UR6, 0xb, URZ ;  /* 0x0000000b06077899 */ /* 0x000fe400080006ff */
[----:B------:R-:W-:Y:S01]  /*0be0*/  USHF.L.U32 UR6, UR6, 0x1, URZ ;  /* 0x0000000106067899 */ /* 0x000fe200080006ff */
[----:B------:R-:W-:Y:S01]  /*0bf0*/  ELECT P0, URZ, PT ;  /* 0x0000000000ff782f */ /* 0x000fe20003800000 */
[----:B---3--:R-:W-:Y:S01]  /*0c00*/  ULEA UR4, UR5, UR4, 0x18 ;  /* 0x0000000405047291 */ /* 0x008fe2000f8ec0ff */
[----:B------:R-:W3:Y:S11]  /*0c10*/  FENCE.VIEW.ASYNC.S ;  /* 0x00000000000073c6 */ /* 0x000ef60000000000 */
[----:B---3--:R3:W4:Y:S01]  /*0c20*/  SYNCS.EXCH.64 URZ, [UR4+0x240], UR8 ;  /* 0x0002400804ff75b2 */ /* 0x0087220008000100 */
[----:B------:R3:W1:Y:S01]  /*0c30*/  SYNCS.EXCH.64 URZ, [UR4+0x248], UR6 ;  /* 0x0002480604ff75b2 */ /* 0x0006620008000100 */
[----:B------:R-:W-:Y:S01]  /*0c40*/  NOP ;  /* 0x0000000000007918 */ /* 0x000fe20000000000 */
.L_x_11:
[----:B------:R-:W2:Y:S01]  /*0c50*/  SHFL.IDX PT, R0, R80, RZ, 0x1f ;  /* 0x00001fff50007589 */ /* 0x000ea200000e0000 */
[----:B------:R-:W-:Y:S01]  /*0c60*/  NOP ;  /* 0x0000000000007918 */ /* 0x000fe20000000000 */
[----:B--2---:R-:W-:-:S13]  /*0c70*/  ISETP.NE.AND P0, PT, R0, 0x3, PT ;  /* 0x000000030000780c */ /* 0x004fda0003f05270 */
[----:B------:R-:W-:Y:S05]  /*0c80*/  @P0 BRA `(.L_x_12) ;  /* 0x0000000000300947 */ /* 0x000fea0003800000 */
[----:B------:R-:W2:Y:S01]  /*0c90*/  S2UR UR5, SR_CgaCtaId ;  /* 0x00000000000579c3 */ /* 0x000ea20000008800 */
[----:B---3--:R-:W-:Y:S01]  /*0ca0*/  UMOV UR4, 0x400 ;  /* 0x0000040000047882 */ /* 0x008fe20000000000 */
[----:B------:R-:W-:Y:S01]  /*0cb0*/  UMOV UR6, 0x20 ;  /* 0x0000002000067882 */ /* 0x000fe20000000000 */
[----:B------:R-:W-:Y:S01]  /*0cc0*/  ELECT P0, URZ, PT ;  /* 0x0000000000ff782f */ /* 0x000fe20003800000 */
[----:B------:R-:W-:-:S04]  /*0cd0*/  UIADD3 UR6, UPT, UPT, -UR6, 0x100000, URZ ;  /* 0x0010000006067890 */ /* 0x000fc8000fffe1ff */
[----:B------:R-:W-:Y:S02]  /*0ce0*/  USHF.L.U32 UR7, UR6, 0xb, URZ ;  /* 0x0000000b06077899 */ /* 0x000fe400080006ff */
[----:B------:R-:W-:Y:S02]  /*0cf0*/  USHF.L.U32 UR6, UR6, 0x1, URZ ;  /* 0x0000000106067899 */ /* 0x000fe400080006ff */
[----:B--2---:R-:W-:Y:S01]  /*0d00*/  ULEA UR4, UR5, UR4, 0x18 ;  /* 0x0000000405047291 */ /* 0x004fe2000f8ec0ff */
[----:B------:R-:W2:Y:S11]  /*0d10*/  FENCE.VIEW.ASYNC.S ;  /* 0x00000000000073c6 */ /* 0x000eb60000000000 */
[----:B--2---:R2:W3:Y:S01]  /*0d20*/  SYNCS.EXCH.64 URZ, [UR4+0x250], UR6 ;  /* 0x0002500604ff75b2 */ /* 0x0044e20008000100 */
[----:B------:R2:W1:Y:S01]  /*0d30*/  SYNCS.EXCH.64 URZ, [UR4+0x258], UR6 ;  /* 0x0002580604ff75b2 */ /* 0x0004620008000100 */
[----:B------:R-:W-:Y:S01]  /*0d40*/  NOP ;  /* 0x0000000000007918 */ /* 0x000fe20000000000 */
.L_x_12:
[----:B------:R-:W4:Y:S01]  /*0d50*/  SHFL.IDX PT, R0, R80, RZ, 0x1f ;  /* 0x00001fff50007589 */ /* 0x000f2200000e0000 */
[----:B------:R-:W-:Y:S01]  /*0d60*/  NOP ;  /* 0x0000000000007918 */ /* 0x000fe20000000000 */
[----:B----4-:R-:W-:-:S13]  /*0d70*/  ISETP.NE.AND P0, PT, R0, 0x4, PT ;  /* 0x000000040000780c */ /* 0x010fda0003f05270 */
[----:B------:R-:W-:Y:S05]  /*0d80*/  @P0 BRA `(.L_x_13) ;  /* 0x0000000000440947 */ /* 0x000fea0003800000 */
[----:B------:R-:W4:Y:S01]  /*0d90*/  S2UR UR5, SR_CgaCtaId ;  /* 0x00000000000579c3 */ /* 0x000f220000008800 */
[----:B--23--:R-:W-:Y:S01]  /*0da0*/  UMOV UR4, 0x1e0 ;  /* 0x000001e000047882 */ /* 0x00cfe20000000000 */
[----:B------:R-:W-:Y:S01]  /*0db0*/  UMOV UR6, 0x400 ;  /* 0x0000040000067882 */ /* 0x000fe20000000000 */
[----:B------:R-:W-:Y:S01]  /*0dc0*/  USEL UR4, UR4, 0x1a0, UP3 ;  /* 0x000001a004047887 */ /* 0x000fe20009800000 */
[----:B------:R-:W-:Y:S01]  /*0dd0*/  UMOV UR8, 0x1 ;  /* 0x0000000100087882 */ /* 0x000fe20000000000 */
[----:B------:R-:W-:Y:S01]  /*0de0*/  ELECT P0, URZ, PT ;  /* 0x0000000000ff782f */ /* 0x000fe20003800000 */
[----:B------:R-:W-:-:S04]  /*0df0*/  UIADD3 UR8, UPT, UPT, -UR8, 0x100000, URZ ;  /* 0x0010000008087890 */ /* 0x000fc8000fffe1ff */
[----:B------:R-:W-:Y:S02]  /*0e00*/  USHF.L.U32 UR9, UR8, 0xb, URZ ;  /* 0x0000000b08097899 */ /* 0x000fe400080006ff */
[----:B------:R-:W-:Y:S02]  /*0e10*/  USHF.L.U32 UR8, UR8, 0x1, URZ ;  /* 0x0000000108087899 */ /* 0x000fe400080006ff */
[----:B----4-:R-:W-:Y:S02]  /*0e20*/  ULEA UR6, UR5, UR6, 0x18 ;  /* 0x0000000605067291 */ /* 0x010fe4000f8ec0ff */
[----:B------:R-:W-:-:S04]  /*0e30*/  UIADD3 UR4, UPT, UPT, -UR4, 0x100000, URZ ;  /* 0x0010000004047890 */ /* 0x000fc8000fffe1ff */
[----:B------:R-:W-:Y:S02]  /*0e40*/  USHF.L.U32 UR5, UR4, 0xb, URZ ;  /* 0x0000000b04057899 */ /* 0x000fe400080006ff */
[----:B------:R-:W-:Y:S01]  /*0e50*/  USHF.L.U32 UR4, UR4, 0x1, URZ ;  /* 0x0000000104047899 */ /* 0x000fe200080006ff */
[----:B------:R-:W2:Y:S03]  /*0e60*/  FENCE.VIEW.ASYNC.S ;  /* 0x00000000000073c6 */ /* 0x000ea60000000000 */
[----:B--2---:R4:W2:Y:S08]  /*0e70*/  SYNCS.EXCH.64 URZ, [UR6+0x260], UR8 ;  /* 0x0002600806ff75b2 */ /* 0x0048b00008000100 */
[----:B------:R4:W3:Y:S02]  /*0e80*/  SYNCS.EXCH.64 URZ, [UR6+0x268], UR4 ;  /* 0x0002680406ff75b2 */ /* 0x0008e40008000100 */
[----:B----4-:R-:W-:Y:S01]  /*0e90*/  NOP ;  /* 0x0000000000007918 */ /* 0x010fe20000000000 */
.L_x_13:
[----:B------:R-:W4:Y:S01]  /*0ea0*/  SHFL.IDX PT, R0, R80, RZ, 0x1f ;  /* 0x00001fff50007589 */ /* 0x000f2200000e0000 */
[----:B------:R-:W-:Y:S01]  /*0eb0*/  ISETP.NE.OR P1, PT, RZ, UR18, !P1 ;  /* 0x00000012ff007c0c */ /* 0x000fe2000cf25670 */
[----:B------:R-:W-:Y:S01]  /*0ec0*/  NOP ;  /* 0x0000000000007918 */ /* 0x000fe20000000000 */
[----:B----4-:R-:W-:-:S13]  /*0ed0*/  ISETP.NE.AND P0, PT, R0, 0x5, PT ;  /* 0x000000050000780c */ /* 0x010fda0003f05270 */
[----:B------:R-:W-:Y:S05]  /*0ee0*/  @P0 BRA `(.L_x_14) ;  /* 0x0000000000480947 */ /* 0x000fea0003800000 */
[----:B------:R-:W4:Y:S01]  /*0ef0*/  S2UR UR5, SR_CgaCtaId ;  /* 0x00000000000579c3 */ /* 0x000f220000008800 */
[----:B--23--:R-:W-:Y:S01]  /*0f00*/  UMOV UR4, 0x400 ;  /* 0x0000040000047882 */ /* 0x00cfe20000000000 */
        /* <DEDUP_REMOVED lines=9> */
[----:B----4-:R-:W-:Y:S01]  /*0fa0*/  ULEA UR4, UR5, UR4, 0x18 ;  /* 0x0000000405047291 */ /* 0x010fe2000f8ec0ff */
[----:B------:R-:W2:Y:S11]  /*0fb0*/  FENCE.VIEW.ASYNC.S ;  /* 0x00000000000073c6 */ /* 0x000eb60000000000 */
[----:B--2---:R4:W2:Y:S01]  /*0fc0*/  SYNCS.EXCH.64 URZ, [UR4+0x270], UR6 ;  /* 0x0002700604ff75b2 */ /* 0x0048a20008000100 */
[----:B------:R4:W3:Y:S01]  /*0fd0*/  SYNCS.EXCH.64 URZ, [UR4+0x280], UR8 ;  /* 0x0002800804ff75b2 */ /* 0x0008e20008000100 */
[----:B------:R4:W1:Y:S01]  /*0fe0*/  SYNCS.EXCH.64 URZ, [UR4+0x278], UR6 ;  /* 0x0002780604ff75b2 */ /* 0x0008620008000100 */
[----:B------:R4:W1:Y:S02]  /*0ff0*/  SYNCS.EXCH.64 URZ, [UR4+0x288], UR8 ;  /* 0x0002880804ff75b2 */ /* 0x0008640008000100 */
[----:B----4-:R-:W-:Y:S01]  /*1000*/  NOP ;  /* 0x0000000000007918 */ /* 0x010fe20000000000 */
.L_x_14:
[----:B--23--:R-:W2:Y:S01]  /*1010*/  S2UR UR7, SR_CgaCtaId ;  /* 0x00000000000779c3 */ /* 0x00cea20000008800 */
[----:B------:R-:W-:Y:S01]  /*1020*/  VOTEU.ALL UP0, P1 ;  /* 0x0000000000ff7886 */ /* 0x000fe20000800000 */
[----:B------:R-:W-:Y:S01]  /*1030*/  UMOV UR4, 0x20 ;  /* 0x0000002000047882 */ /* 0x000fe20000000000 */
[----:B------:R-:W-:Y:S01]  /*1040*/  NOP ;  /* 0x0000000000007918 */ /* 0x000fe20000000000 */
[----:B-1----:R-:W-:Y:S01]  /*1050*/  LOP3.LUT R3, R69, 0x1f, RZ, 0xc0, !PT ;  /* 0x0000001f45037812 */ /* 0x002fe200078ec0ff */
[----:B------:R-:W-:Y:S01]  /*1060*/  UISETP.NE.AND UP4, UPT, UR18, URZ, UPT ;  /* 0x000000ff1200728c */ /* 0x000fe2000bf85270 */
[----:B------:R-:W-:Y:S01]  /*1070*/  @!UP0 UMOV UR6, 0x400 ;  /* 0x0000040000068882 */ /* 0x000fe20000000000 */
[----:B------:R-:W-:-:S04]  /*1080*/  @!UP0 UIADD3 UR4, UPT, UPT, -UR4, 0x100000, URZ ;  /* 0x0010000004048890 */ /* 0x000fc8000fffe1ff */
[----:B------:R-:W-:Y:S02]  /*1090*/  @!UP0 USHF.L.U32 UR5, UR4, 0xb, URZ ;  /* 0x0000000b04058899 */ /* 0x000fe400080006ff */
[----:B------:R-:W-:Y:S02]  /*10a0*/  @!UP0 USHF.L.U32 UR4, UR4, 0x1, URZ ;  /* 0x0000000104048899 */ /* 0x000fe400080006ff */
[----:B--2---:R-:W-:Y:S01]  /*10b0*/  @!UP0 ULEA UR6, UR7, UR6, 0x18 ;  /* 0x0000000607068291 */ /* 0x004fe2000f8ec0ff */
[----:B------:R-:W1:Y:S01]  /*10c0*/  LDCU UR7, c[0x0][0x36c] ;  /* 0x00006d80ff0777ac */ /* 0x000e620008000800 */
[----:B------:R-:W-:Y:S01]  /*10d0*/  VOTEU.ALL UP0, P1 ;  /* 0x0000000000ff7886 */ /* 0x000fe20000800000 */
[----:B------:R-:W2:Y:S09]  /*10e0*/  FENCE.VIEW.ASYNC.S ;  /* 0x00000000000073c6 */ /* 0x000eb20000000000 */
[----:B--2---:R2:W3:Y:S01]  /*10f0*/  @!UP0 SYNCS.EXCH.64 URZ, [UR6+0x290], UR4 ;  /* 0x0002900406ff85b2 */ /* 0x0044e20008000100 */
[----:B-1----:R-:W-:-:S09]  /*1100*/  UISETP.EQ.U32.AND UP6, UPT, UR7, 0x1, UPT ;  /* 0x000000010700788c */ /* 0x002fd2000bfc2070 */
[----:B--2---:R-:W-:Y:S05]  /*1110*/  BRA.U !UP6, `(.L_x_15) ;  /* 0x000000010e087547 */ /* 0x004fea000b800000 */
[----:B---3--:R-:W-:Y:S01]  /*1120*/  UCGABAR_ARV ;  /* 0x00000000000079c7 */ /* 0x008fe20008000000 */
[----:B------:R-:W-:Y:S05]  /*1130*/  BRA `(.L_x_16) ;  /* 0x0000000000047947 */ /* 0x000fea0003800000 */
.L_x_15:
[----:B---3--:R-:W-:Y:S01]  /*1140*/  NOP ;  /* 0x0000000000007918 */ /* 0x008fe20000000000 */
.L_x_16:
[----:B------:R-:W1:Y:S01]  /*1150*/  S2UR UR20, SR_CTAID.X ;  /* 0x00000000001479c3 */ /* 0x000e620000002500 */
[----:B------:R-:W-:-:S05]  /*1160*/  CS2R.32 R2, SR_CgaSize ;  /* 0x0000000000027805 */ /* 0x000fca0000008a00 */
[----:B------:R-:W-:-:S05]  /*1170*/  IMAD R2, R2, -0xa0, RZ ;  /* 0xffffff6002027824 */ /* 0x000fca00078e02ff */
[----:B------:R-:W-:-:S14]  /*1180*/  R2UR UR5, R2 ;  /* 0x00000000020572ca */ /* 0x000fdc00000e0000 */
[----:B------:R-:W2:Y:S01]  /*1190*/  LDCU UR5, c[0x0][UR5+0x2b0] ;  /* 0x00005600050577ac */ /* 0x000ea20008000800 */
[----:B------:R-:W-:-:S05]  /*11a0*/  CS2R.32 R2, SR_CgaSize ;  /* 0x0000000000027805 */ /* 0x000fca0000008a00 */
[----:B------:R-:W-:-:S05]  /*11b0*/  IMAD R2, R2, -0xa0, RZ ;  /* 0xffffff6002027824 */ /* 0x000fca00078e02ff */
[----:B------:R-:W-:-:S14]  /*11c0*/  R2UR UR4, R2 ;  /* 0x00000000020472ca */ /* 0x000fdc00000e0000 */
[----:B------:R-:W3:Y:S01]  /*11d0*/  LDCU UR4, c[0x0][UR4+0x2b4] ;  /* 0x00005680040477ac */ /* 0x000ee20008000800 */
[----:B------:R-:W4:Y:S01]  /*11e0*/  S2UR UR46, SR_CTAID.Y ;  /* 0x00000000002e79c3 */ /* 0x000f220000002600 */
[----:B------:R-:W-:-:S05]  /*11f0*/  CS2R.32 R2, SR_CgaSize ;  /* 0x0000000000027805 */ /* 0x000fca0000008a00 */
[----:B------:R-:W-:-:S05]  /*1200*/  IMAD R2, R2, -0xa0, RZ ;  /* 0xffffff6002027824 */ /* 0x000fca00078e02ff */
[----:B------:R-:W-:-:S14]  /*1210*/  R2UR UR62, R2 ;  /* 0x00000000023e72ca */ /* 0x000fdc00000e0000 */
[----:B------:R-:W3:Y:S01]  /*1220*/  LDCU UR62, c[0x0][UR62+0x2a0] ;  /* 0x000054003e3e77ac */ /* 0x000ee20008000800 */
[----:B------:R-:W-:-:S05]  /*1230*/  CS2R.32 R2, SR_CgaSize ;  /* 0x0000000000027805 */ /* 0x000fca0000008a00 */
[----:B------:R-:W-:-:S05]  /*1240*/  IMAD R2, R2, -0xa0, RZ ;  /* 0xffffff6002027824 */ /* 0x000fca00078e02ff */
[----:B------:R-:W-:-:S14]  /*1250*/  R2UR UR63, R2 ;  /* 0x00000000023f72ca */ /* 0x000fdc00000e0000 */
[----:B------:R-:W3:Y:S01]  /*1260*/  LDCU UR63, c[0x0][UR63+0x2a4] ;  /* 0x000054803f3f77ac */ /* 0x000ee20008000800 */
[----:B------:R-:W3:Y:S01]  /*1270*/  LDCU UR19, c[0x0][0xc24] ;  /* 0x00018480ff1377ac */ /* 0x000ee20008000800 */
[----:B------:R-:W3:Y:S01]  /*1280*/  LDCU UR39, c[0x0][0xc24] ;  /* 0x00018480ff2777ac */ /* 0x000ee20008000800 */
[----:B-1----:R-:W-:Y:S01]  /*1290*/  I2FP.F32.U32 R2, UR20 ;  /* 0x0000001400027c45 */ /* 0x002fe20008201000 */
[----:B------:R-:W1:Y:S04]  /*12a0*/  LDCU UR23, c[0x0][0xc30] ;  /* 0x00018600ff1777ac */ /* 0x000e680008000800 */
[----:B--2---:R-:W-:Y:S01]  /*12b0*/  FMUL R2, R2, UR5 ;  /* 0x0000000502027c20 */ /* 0x004fe20008400000 */
[----:B----4-:R-:W-:-:S05]  /*12c0*/  I2FP.F32.U32 R0, UR46 ;  /* 0x0000002e00007c45 */ /* 0x010fca0008201000 */
[----:B------:R-:W2:Y:S01]  /*12d0*/  F2I.U32.TRUNC.NTZ R2, R2 ;  /* 0x0000000200027305 */ /* 0x000ea2000020f000 */
[----:B---3--:R-:W-:-:S07]  /*12e0*/  FMUL R0, R0, UR4 ;  /* 0x0000000400007c20 */ /* 0x008fce0008400000 */
[----:B------:R-:W3:Y:S01]  /*12f0*/  F2I.U32.TRUNC.NTZ R0, R0 ;  /* 0x0000000000007305 */ /* 0x000ee2000020f000 */
[----:B--2---:R-:W-:Y:S02]  /*1300*/  R2UR UR4, R2 ;  /* 0x00000000020472ca */ /* 0x004fe400000e0000 */
[----:B------:R-:W-:Y:S02]  /*1310*/  PRMT R2, RZ, 0x7610, R2 ;  /* 0x00007610ff027816 */ /* 0x000fe40000000002 */
[----:B---3--:R-:W-:Y:S02]  /*1320*/  R2UR UR6, R0 ;  /* 0x00000000000672ca */ /* 0x008fe400000e0000 */
[----:B------:R-:W-:-:S07]  /*1330*/  PRMT R0, RZ, 0x7610, R0 ;  /* 0x00007610ff007816 */ /* 0x000fce0000000000 */
[----:B------:R-:W-:-:S04]  /*1340*/  UIADD3 UR5, UPT, UPT, -UR4, URZ, URZ ;  /* 0x000000ff04057290 */ /* 0x000fc8000fffe1ff */
[----:B------:R-:W-:Y:S02]  /*1350*/  UIMAD UR62, UR62, UR5, UR20 ;  /* 0x000000053e3e72a4 */ /* 0x000fe4000f8e0214 */
[----:B------:R-:W-:-:S04]  /*1360*/  UIADD3 UR4, UPT, UPT, -UR6, URZ, URZ ;  /* 0x000000ff06047290 */ /* 0x000fc8000fffe1ff */
[----:B------:R-:W-:Y:S01]  /*1370*/  UIMAD UR63, UR63, UR4, UR46 ;  /* 0x000000043f3f72a4 */ /* 0x000fe2000f8e022e */
[----:B-1----:R-:W-:Y:S11]  /*1380*/  BRA.U UP4, `(.L_x_17) ;  /* 0x0000000104287547 */ /* 0x002ff6000b800000 */
[----:B------:R-:W-:Y:S02]  /*1390*/  UISETP.NE.AND UP0, UPT, UR63, URZ, UPT ;  /* 0x000000ff3f00728c */ /* 0x000fe4000bf05270 */
[----:B------:R-:W-:Y:S02]  /*13a0*/  ULOP3.LUT UR4, UR62, 0xfffffffe, URZ, 0xc0, !UPT ;  /* 0xfffffffe3e047892 */ /* 0x000fe4000f8ec0ff */
[----:B------:R-:W-:Y:S01]  /*13b0*/  UISETP.LT.U32.OR UP0, UPT, UR62, 0x2, !UP0 ;  /* 0x000000023e00788c */ /* 0x000fe2000c701470 */
[----:B------:R-:W-:-:S03]  /*13c0*/  UMOV UR7, 0x3 ;  /* 0x0000000300077882 */ /* 0x000fc60000000000 */
[----:B------:R-:W-:Y:S02]  /*13d0*/  USEL UR6, URZ, 0x1, !UP0 ;  /* 0x00000001ff067887 */ /* 0x000fe4000c000000 */
[----:B------:R-:W-:Y:S02]  /*13e0*/  USEL UR5, URZ, 0x2, !UP0 ;  /* 0x00000002ff057887 */ /* 0x000fe4000c000000 */
[----:B------:R-:W-:Y:S02]  /*13f0*/  USHF.L.U32 UR4, UR7, UR4, URZ ;  /* 0x0000000407047299 */ /* 0x000fe400080006ff */
[----:B------:R-:W-:-:S04]  /*1400*/  UIADD3 UR5, UPT, UPT, UR6, UR5, URZ ;  /* 0x0000000506057290 */ /* 0x000fc8000fffe0ff */
[----:B------:R-:W-:Y:S02]  /*1410*/  MOV R0, UR4 ;  /* 0x0000000400007c02 */ /* 0x000fe40008000f00 */
[----:B------:R-:W-:-:S07]  /*1420*/  MOV R2, UR5 ;  /* 0x0000000500027c02 */ /* 0x000fce0008000f00 */
.L_x_17:
[----:B------:R-:W1:Y:S01]  /*1430*/  S2UR UR45, SR_CTAID.Z ;  /* 0x00000000002d79c3 */ /* 0x000e620000002700 */
[----:B------:R-:W-:Y:S01]  /*1440*/  UISETP.GE.AND UP0, UPT, UR19, 0x1, UPT ;  /* 0x000000011300788c */ /* 0x000fe2000bf06270 */
[----:B------:R-:W-:-:S08]  /*1450*/  UMOV UR49, UR20 ;  /* 0x0000001400317c82 */ /* 0x000fd00008000000 */
[----:B------:R-:W-:Y:S05]  /*1460*/  BRA.U !UP0, `(.L_x_18) ;  /* 0x0000000108d47547 */ /* 0x000fea000b800000 */
[----:B------:R-:W2:Y:S01]  /*1470*/  LDCU.128 UR12, c[0x0][0xc10] ;  /* 0x00018200ff0c77ac */ /* 0x000ea20008000c00 */
[----:B------:R-:W3:Y:S01]  /*1480*/  LDCU UR21, c[0x0][0xc0c] ;  /* 0x00018180ff1577ac */ /* 0x000ee20008000800 */
[----:B------:R-:W4:Y:S01]  /*1490*/  LDCU UR6, c[0x0][0x370] ;  /* 0x00006e00ff0677ac */ /* 0x000f220008000800 */
[----:B------:R-:W1:Y:S01]  /*14a0*/  LDCU UR7, c[0x0][0x374] ;  /* 0x00006e80ff0777ac */ /* 0x000e620008000800 */
[----:B------:R-:W1:Y:S01]  /*14b0*/  LDCU UR22, c[0x0][0xc20] ;  /* 0x00018400ff1677ac */ /* 0x000e620008000800 */
[----:B--2---:R-:W-:Y:S02]  /*14c0*/  UIMAD.WIDE.U32 UR4, UR20, UR12, URZ ;  /* 0x0000000c140472a5 */ /* 0x004fe4000f8e00ff */
[----:B---3--:R-:W-:Y:S01]  /*14d0*/  UISETP.NE.AND UP0, UPT, UR21, 0x1, UPT ;  /* 0x000000011500788c */ /* 0x008fe2000bf05270 */
[----:B------:R-:W2:Y:S01]  /*14e0*/  LDCU.64 UR8, c[0x0][0xc28] ;  /* 0x00018500ff0877ac */ /* 0x000ea20008000a00 */
[----:B----4-:R-:W-:-:S03]  /*14f0*/  UIMAD.WIDE.U32 UR10, UR6, UR12, URZ ;  /* 0x0000000c060a72a5 */ /* 0x010fc6000f8e00ff */
[----:B------:R-:W-:Y:S01]  /*1500*/  UMOV UR4, UR5 ;  /* 0x0000000500047c82 */ /* 0x000fe20008000000 */
[----:B------:R-:W-:Y:S02]  /*1510*/  UISETP.NE.AND UP2, UPT, UR19, 0x1, UPT ;  /* 0x000000011300788c */ /* 0x000fe4000bf45270 */
[----:B------:R-:W-:Y:S01]  /*1520*/  USHF.R.U32.HI UR4, URZ, UR13, UR4 ;  /* 0x0000000dff047299 */ /* 0x000fe20008011604 */
[----:B------:R-:W-:Y:S01]  /*1530*/  UMOV UR10, UR11 ;  /* 0x0000000b000a7c82 */ /* 0x000fe20008000000 */
[----:B------:R-:W-:Y:S02]  /*1540*/  UIMAD.WIDE.U32 UR16, UR46, UR15, URZ ;  /* 0x0000000f2e1072a5 */ /* 0x000fe4000f8e00ff */
[----:B------:R-:W-:Y:S02]  /*1550*/  USEL UR5, UR20, UR4, !UP0 ;  /* 0x0000000414057287 */ /* 0x000fe4000c000000 */
[----:B------:R-:W-:Y:S02]  /*1560*/  @UP0 USHF.R.U32.HI UR6, URZ, UR13, UR10 ;  /* 0x0000000dff060299 */ /* 0x000fe4000801160a */
[----:B------:R-:W-:-:S02]  /*1570*/  UISETP.NE.AND UP0, UPT, UR14, 0x1, UPT ;  /* 0x000000010e00788c */ /* 0x000fc4000bf05270 */
[----:B-1----:R-:W-:Y:S02]  /*1580*/  UIMAD.WIDE.U32 UR10, UR7, UR15, URZ ;  /* 0x0000000f070a72a5 */ /* 0x002fe4000f8e00ff */
[----:B--2---:R-:W-:Y:S01]  /*1590*/  UIMAD.WIDE.U32 UR12, UR6, UR8, URZ ;  /* 0x00000008060c72a5 */ /* 0x004fe2000f8e00ff */
[----:B------:R-:W-:Y:S01]  /*15a0*/  UMOV UR4, UR17 ;  /* 0x0000001100047c82 */ /* 0x000fe20008000000 */
[----:B------:R-:W-:-:S03]  /*15b0*/  UIADD3 UR49, UPT, UPT, -UR5, URZ, URZ ;  /* 0x000000ff05317290 */ /* 0x000fc6000fffe1ff */
[----:B------:R-:W-:Y:S01]  /*15c0*/  UMOV UR10, UR11 ;  /* 0x0000000b000a7c82 */ /* 0x000fe20008000000 */
[----:B------:R-:W-:Y:S02]  /*15d0*/  USHF.R.U32.HI UR4, URZ, UR22, UR4 ;  /* 0x00000016ff047299 */ /* 0x000fe40008011604 */
[----:B------:R-:W-:Y:S01]  /*15e0*/  @UP0 USHF.R.U32.HI UR7, URZ, UR22, UR10 ;  /* 0x00000016ff070299 */ /* 0x000fe2000801160a */
[----:B------:R-:W-:Y:S01]  /*15f0*/  UMOV UR12, UR13 ;  /* 0x0000000d000c7c82 */ /* 0x000fe20008000000 */
[----:B------:R-:W-:Y:S02]  /*1600*/  USEL UR4, UR46, UR4, !UP0 ;  /* 0x000000042e047287 */ /* 0x000fe4000c000000 */
[----:B------:R-:W-:Y:S02]  /*1610*/  UIMAD.WIDE.U32 UR10, UR7, UR8, URZ ;  /* 0x00000008070a72a5 */ /* 0x000fe4000f8e00ff */
[----:B------:R-:W-:Y:S02]  /*1620*/  @UP2 USHF.R.U32.HI UR6, URZ, UR9, UR12 ;  /* 0x00000009ff062299 */ /* 0x000fe4000801160c */
[----:B------:R-:W-:-:S02]  /*1630*/  UIMAD.WIDE.U32 UR12, UR4, UR8, URZ ;  /* 0x00000008040c72a5 */ /* 0x000fc4000f8e00ff */
[----:B------:R-:W-:Y:S01]  /*1640*/  UIMAD UR49, UR21, UR49, UR20 ;  /* 0x00000031153172a4 */ /* 0x000fe2000f8e0214 */
[----:B------:R-:W-:Y:S02]  /*1650*/  UMOV UR10, UR11 ;  /* 0x0000000b000a7c82 */ /* 0x000fe40008000000 */
[----:B------:R-:W-:Y:S02]  /*1660*/  @UP2 USHF.R.U32.HI UR7, URZ, UR9, UR10 ;  /* 0x00000009ff072299 */ /* 0x000fe4000801160a */
[----:B------:R-:W-:Y:S02]  /*1670*/  UIMAD UR10, UR6, UR19, URZ ;  /* 0x00000013060a72a4 */ /* 0x000fe4000f8e02ff */
[----:B------:R-:W-:-:S04]  /*1680*/  UIMAD UR7, UR7, UR19, URZ ;  /* 0x00000013070772a4 */ /* 0x000fc8000f8e02ff */
[----:B------:R-:W-:-:S03]  /*1690*/  UISETP.GE.AND UP0, UPT, UR4, UR7, UPT ;  /* 0x000000070400728c */ /* 0x000fc6000bf06270 */
[----:B------:R-:W-:Y:S01]  /*16a0*/  UMOV UR7, UR13 ;  /* 0x0000000d00077c82 */ /* 0x000fe20008000000 */
[----:B------:R-:W-:Y:S02]  /*16b0*/  UISETP.GE.OR UP0, UPT, UR5, UR10, UP0 ;  /* 0x0000000a0500728c */ /* 0x000fe40008706670 */
[----:B------:R-:W-:Y:S02]  /*16c0*/  UIMAD.WIDE.U32 UR10, UR5, UR8, URZ ;  /* 0x00000008050a72a5 */ /* 0x000fe4000f8e00ff */
[----:B------:R-:W-:Y:S02]  /*16d0*/  USHF.R.U32.HI UR7, URZ, UR9, UR7 ;  /* 0x00000009ff077299 */ /* 0x000fe40008011607 */
[----:B------:R-:W-:Y:S02]  /*16e0*/  UIADD3 UR10, UPT, UPT, -UR4, URZ, URZ ;  /* 0x000000ff040a7290 */ /* 0x000fe4000fffe1ff */
[----:B------:R-:W-:Y:S02]  /*16f0*/  USEL UR7, UR4, UR7, !UP2 ;  /* 0x0000000704077287 */ /* 0x000fe4000d000000 */
[----:B------:R-:W-:Y:S01]  /*1700*/  UIMAD UR10, UR14, UR10, UR46 ;  /* 0x0000000a0e0a72a4 */ /* 0x000fe2000f8e022e */
[----:B------:R-:W-:-:S02]  /*1710*/  @!UP0 UMOV UR8, UR11 ;  /* 0x0000000b00088c82 */ /* 0x000fc40008000000 */
[----:B------:R-:W-:Y:S02]  /*1720*/  @!UP0 USHF.R.U32.HI UR8, URZ, UR9, UR8 ;  /* 0x00000009ff088299 */ /* 0x000fe40008011608 */
[----:B------:R-:W-:Y:S02]  /*1730*/  UIADD3 UR9, UPT, UPT, -UR7, URZ, URZ ;  /* 0x000000ff07097290 */ /* 0x000fe4000fffe1ff */
[----:B------:R-:W-:Y:S02]  /*1740*/  @!UP0 USEL UR8, UR5, UR8, !UP2 ;  /* 0x0000000805088287 */ /* 0x000fe4000d000000 */
[----:B------:R-:W-:Y:S02]  /*1750*/  UIMAD UR9, UR19, UR9, UR4 ;  /* 0x00000009130972a4 */ /* 0x000fe4000f8e0204 */
[----:B------:R-:W-:Y:S02]  /*1760*/  @!UP0 UIADD3 UR7, UPT, UPT, UR7, -UR8, URZ ;  /* 0x8000000807078290 */ /* 0x000fe4000fffe0ff */
[----:B------:R-:W-:-:S02]  /*1770*/  @!UP0 UIMAD UR6, UR9, UR6, UR8 ;  /* 0x00000006090682a4 */ /* 0x000fc4000f8e0208 */
[----:B------:R-:W-:-:S04]  /*1780*/  @!UP0 UIMAD UR4, UR7, UR19, UR5 ;  /* 0x00000013070482a4 */ /* 0x000fc8000f8e0205 */
[----:B------:R-:W-:Y:S01]  /*1790*/  UIMAD UR46, UR4, UR14, UR10 ;  /* 0x0000000e042e72a4 */ /* 0x000fe2000f8e020a */
[----:B------:R-:W-:Y:S02]  /*17a0*/  @!UP0 UMOV UR5, UR6 ;  /* 0x0000000600058c82 */ /* 0x000fe40008000000 */
[----:B------:R-:W-:-:S12]  /*17b0*/  UIMAD UR49, UR5, UR21, UR49 ;  /* 0x00000015053172a4 */ /* 0x000fd8000f8e0231 */
.L_x_18:
[----:B------:R-:W-:-:S09]  /*17c0*/  UISETP.NE.AND UP0, UPT, UR23, 0x1, UPT ;  /* 0x000000011700788c */ /* 0x000fd2000bf05270 */
[----:B------:R-:W-:Y:S05]  /*17d0*/  BRA.U UP0, `(.L_x_19) ;  /* 0x0000000100407547 */ /* 0x000fea000b800000 */
[----:B------:R-:W2:Y:S01]  /*17e0*/  LDCU.128 UR8, c[0x0][0xc10] ;  /* 0x00018200ff0877ac */ /* 0x000ea20008000c00 */
[----:B------:R-:W3:Y:S01]  /*17f0*/  LDCU UR12, c[0x0][0xc0c] ;  /* 0x00018180ff0c77ac */ /* 0x000ee20008000800 */
[----:B------:R-:W4:Y:S01]  /*1800*/  LDCU UR13, c[0x0][0xc20] ;  /* 0x00018400ff0d77ac */ /* 0x000f220008000800 */
[----:B--2---:R-:W-:Y:S02]  /*1810*/  UIMAD.WIDE.U32 UR4, UR49, UR8, URZ ;  /* 0x00000008310472a5 */ /* 0x004fe4000f8e00ff */
[----:B------:R-:W-:Y:S02]  /*1820*/  UIMAD.WIDE.U32 UR6, UR46, UR11, URZ ;  /* 0x0000000b2e0672a5 */ /* 0x000fe4000f8e00ff */
[----:B---3--:R-:W-:Y:S02]  /*1830*/  UISETP.NE.AND UP0, UPT, UR12, 0x1, UPT ;  /* 0x000000010c00788c */ /* 0x008fe4000bf05270 */
[----:B------:R-:W-:-:S03]  /*1840*/  USHF.R.U32.HI UR5, URZ, UR9, UR5 ;  /* 0x00000009ff057299 */ /* 0x000fc60008011605 */
[----:B------:R-:W-:Y:S01]  /*1850*/  UMOV UR4, UR7 ;  /* 0x0000000700047c82 */ /* 0x000fe20008000000 */
[----:B------:R-:W-:Y:S02]  /*1860*/  USEL UR5, UR49, UR5, !UP0 ;  /* 0x0000000531057287 */ /* 0x000fe4000c000000 */
[----:B------:R-:W-:Y:S02]  /*1870*/  UISETP.NE.AND UP0, UPT, UR10, 0x1, UPT ;  /* 0x000000010a00788c */ /* 0x000fe4000bf05270 */
[----:B----4-:R-:W-:-:S04]  /*1880*/  USHF.R.U32.HI UR4, URZ, UR13, UR4 ;  /* 0x0000000dff047299 */ /* 0x010fc80008011604 */
[----:B------:R-:W-:-:S04]  /*1890*/  USEL UR4, UR46, UR4, !UP0 ;  /* 0x000000042e047287 */ /* 0x000fc8000c000000 */
[----:B------:R-:W-:Y:S02]  /*18a0*/  UIADD3 UR6, UPT, UPT, -UR4, UR5, URZ ;  /* 0x0000000504067290 */ /* 0x000fe4000fffe1ff */
[----:B------:R-:W-:Y:S02]  /*18b0*/  UIADD3 UR4, UPT, UPT, UR4, -UR5, URZ ;  /* 0x8000000504047290 */ /* 0x000fe4000fffe0ff */
[----:B------:R-:W-:Y:S02]  /*18c0*/  UIMAD UR46, UR6, UR10, UR46 ;  /* 0x0000000a062e72a4 */ /* 0x000fe4000f8e022e */
[----:B------:R-:W-:-:S12]  /*18d0*/  UIMAD UR49, UR4, UR12, UR49 ;  /* 0x0000000c043172a4 */ /* 0x000fd8000f8e0231 */
.L_x_19:
[----:B------:R-:W-:Y:S05]  /*18e0*/  BRA.U !UP6, `(.L_x_20) ;  /* 0x000000010e0c7547 */ /* 0x000fea000b800000 */
[----:B------:R-:W-:Y:S01]  /*18f0*/  UCGABAR_WAIT ;  /* 0x0000000000007dc7 */ /* 0x000fe20008000000 */
[----:B------:R-:W-:Y:S01]  /*1900*/  CCTL.IVALL ;  /* 0x00000000ff00798f */ /* 0x000fe20002000000 */
[----:B------:R-:W-:Y:S05]  /*1910*/  BRA `(.L_x_21) ;  /* 0x0000000000047947 */ /* 0x000fea0003800000 */
.L_x_20:
[----:B------:R-:W-:Y:S06]  /*1920*/  BAR.SYNC.DEFER_BLOCKING 0x0 ;  /* 0x0000000000007b1d */ /* 0x000fec0000010000 */
.L_x_21:
[----:B------:R-:W-:Y:S05]  /*1930*/  BRA.U UP5, `(.L_x_22) ;  /* 0x0000003105887547 */ /* 0x000fea000b800000 */
[----:B------:R-:W2:Y:S01]  /*1940*/  LDCU UR7, c[0x0][0x394] ;  /* 0x00007280ff0777ac */ /* 0x000ea20008000800 */
[----:B------:R-:W-:Y:S01]  /*1950*/  PLOP3.LUT P1, PT, PT, PT, UP3, 0x80, 0x8 ;  /* 0x000000000008781c */ /* 0x000fe20003f2f038 */
[----:B------:R-:W-:Y:S01]  /*1960*/  IMAD.MOV.U32 R2, RZ, RZ, RZ ;  /* 0x000000ffff027224 */ /* 0x000fe200078e00ff */
[----:B------:R-:W-:Y:S01]  /*1970*/  ISETP.EQ.OR P2, PT, R3, RZ, P3 ;  /* 0x000000ff0300720c */ /* 0x000fe20001f42670 */
[----:B------:R-:W3:Y:S01]  /*1980*/  LDCU UR6, c[0x0][0x5d8] ;  /* 0x0000bb00ff0677ac */ /* 0x000ee20008000800 */
[----:B------:R-:W-:Y:S01]  /*1990*/  PLOP3.LUT P1, PT, P1, PT, PT, 0x8, 0x80 ;  /* 0x000000000080781c */ /* 0x000fe20000f2e170 */
[----:B------:R-:W-:Y:S02]  /*19a0*/  UISETP.NE.AND UP0, UPT, UR18, URZ, UPT ;  /* 0x000000ff1200728c */ /* 0x000fe4000bf05270 */
[----:B------:R-:W-:Y:S02]  /*19b0*/  USHF.L.U32 UR8, UR20, 0x5, URZ ;  /* 0x0000000514087899 */ /* 0x000fe400080006ff */
[----:B------:R-:W-:Y:S01]  /*19c0*/  USEL UR48, UR53, 0x2, UP0 ;  /* 0x0000000235307887 */ /* 0x000fe20008000000 */
[----:B------:R-:W4:Y:S01]  /*19d0*/  LDCU UR58, c[0x0][0x370] ;  /* 0x00006e00ff3a77ac */ /* 0x000f220008000800 */
[----:B--2---:R-:W-:Y:S01]  /*19e0*/  UIADD3 UR5, UPT, UPT, UR7, 0x3f, URZ ;  /* 0x0000003f07057890 */ /* 0x004fe2000fffe0ff */
[----:B------:R-:W2:Y:S03]  /*19f0*/  LDCU.64 UR50, c[0x0][0x348] ;  /* 0x00006900ff3277ac */ /* 0x000ea60008000a00 */
[----:B------:R-:W-:-:S02]  /*1a00*/  USHF.R.S32.HI UR4, URZ, 0x1f, UR5 ;  /* 0x0000001fff047899 */ /* 0x000fc40008011405 */
[----:B---3--:R-:W-:Y:S02]  /*1a10*/  UIADD3 UR6, UPT, UPT, UR6, 0x3f, URZ ;  /* 0x0000003f06067890 */ /* 0x008fe4000fffe0ff */
[----:B------:R-:W-:Y:S02]  /*1a20*/  ULEA.HI UR4, UR4, UR5, URZ, 0x6 ;  /* 0x0000000504047291 */ /* 0x000fe4000f8f30ff */
[----:B------:R-:W-:Y:S02]  /*1a30*/  UIADD3 UR5, UPT, UPT, UR7, -0x1, URZ ;  /* 0xffffffff07057890 */ /* 0x000fe4000fffe0ff */
[----:B------:R-:W-:Y:S02]  /*1a40*/  USHF.R.S32.HI UR60, URZ, 0x6, UR4 ;  /* 0x00000006ff3c7899 */ /* 0x000fe40008011404 */
[----:B------:R-:W-:Y:S02]  /*1a50*/  UISETP.GE.U32.AND UP1, UPT, UR5, -0x7f, UPT ;  /* 0xffffff810500788c */ /* 0x000fe4000bf26070 */
[----:B------:R-:W-:-:S02]  /*1a60*/  UISETP.LT.U32.AND UP0, UPT, UR60, 0x24, UPT ;  /* 0x000000243c00788c */ /* 0x000fc4000bf01070 */
[----:B------:R-:W-:Y:S02]  /*1a70*/  USHF.R.S32.HI UR4, URZ, 0x1f, UR6 ;  /* 0x0000001fff047899 */ /* 0x000fe40008011406 */
[----:B------:R-:W-:Y:S02]  /*1a80*/  USEL UR59, UR60, 0x24, UP0 ;  /* 0x000000243c3b7887 */ /* 0x000fe40008000000 */
[----:B------:R-:W-:Y:S02]  /*1a90*/  ULEA.HI UR4, UR4, UR6, URZ, 0x6 ;  /* 0x0000000604047291 */ /* 0x000fe4000f8f30ff */
[----:B-1----:R-:W-:Y:S02]  /*1aa0*/  UIADD3 UR45, UPT, UPT, UR59, -0x1, URZ ;  /* 0xffffffff3b2d7890 */ /* 0x002fe4000fffe0ff */
[----:B------:R-:W-:Y:S02]  /*1ab0*/  @UP1 UIADD3 UR45, UPT, UPT, UR59, URZ, URZ ;  /* 0x000000ff3b2d1290 */ /* 0x000fe4000fffe0ff */
[----:B------:R-:W-:-:S02]  /*1ac0*/  USHF.L.U32 UR66, UR20, 0x6, URZ ;  /* 0x0000000614427899 */ /* 0x000fc400080006ff */
[----:B------:R-:W-:Y:S01]  /*1ad0*/  UIADD3 UR65, UPT, UPT, UR7, 0x7e, URZ ;  /* 0x0000007e07417890 */ /* 0x000fe2000fffe0ff */
[----:B------:R-:W1:Y:S01]  /*1ae0*/  LDCU UR57, c[0x0][0x374] ;  /* 0x00006e80ff3977ac */ /* 0x000e620008000800 */
[----:B------:R-:W-:Y:S02]  /*1af0*/  ULOP3.LUT UR64, UR8, 0x20, URZ, 0xc0, !UPT ;  /* 0x0000002008407892 */ /* 0x000fe4000f8ec0ff */
[----:B------:R-:W-:Y:S02]  /*1b00*/  USHF.R.S32.HI UR56, URZ, 0x6, UR4 ;  /* 0x00000006ff387899 */ /* 0x000fe40008011404 */
[----:B------:R-:W-:Y:S02]  /*1b10*/  UIADD3 UR61, UPT, UPT, UR60, -UR59, URZ ;  /* 0x8000003b3c3d7290 */ /* 0x000fe4000fffe0ff */
[----:B------:R-:W-:Y:S01]  /*1b20*/  UIADD3 UR45, UPT, UPT, UR45, 0x1, URZ ;  /* 0x000000012d2d7890 */ /* 0x000fe2000fffe0ff */
[----:B------:R-:W-:Y:S01]  /*1b30*/  UMOV UR29, 0x1 ;  /* 0x00000001001d7882 */ /* 0x000fe20000000000 */
[----:B--2-4-:R-:W-:-:S10]  /*1b40*/  UMOV UR31, URZ ;  /* 0x000000ff001f7c82 */ /* 0x014fd40008000000 */
.L_x_40:
[----:B------:R-:W-:Y:S01]  /*1b50*/  IMAD.U32 R4, RZ, RZ, UR56 ;  /* 0x00000038ff047e24 */ /* 0x000fe2000f8e00ff */
[----:B------:R-:W2:Y:S04]  /*1b60*/  LDCU UR55, c[0x0][0x5dc] ;  /* 0x0000bb80ff3777ac */ /* 0x000ea80008000800 */
[-C--:B------:R-:W-:Y:S01]  /*1b70*/  IABS R0, R4.reuse ;  /* 0x0000000400007213 */ /* 0x080fe20000000000 */
[----:B------:R-:W3:Y:S01]  /*1b80*/  LDCU UR54, c[0x0][0x5e0] ;  /* 0x0000bc00ff3677ac */ /* 0x000ee20008000800 */
[----:B------:R-:W-:Y:S02]  /*1b90*/  IABS R4, R4 ;  /* 0x0000000400047213 */ /* 0x000fe40000000000 */
[----:B------:R-:W-:Y:S01]  /*1ba0*/  R2UR UR6, R0 ;  /* 0x00000000000672ca */ /* 0x000fe200000e0000 */
[----:B------:R-:W-:Y:S01]  /*1bb0*/  UMOV UR30, 0x400 ;  /* 0x00000400001e7882 */ /* 0x000fe20000000000 */
[----:B------:R-:W-:Y:S01]  /*1bc0*/  UMOV UR19, URZ ;  /* 0x000000ff00137c82 */ /* 0x000fe20008000000 */
[----:B--2---:R-:W-:-:S10]  /*1bd0*/  IMAD.U32 R3, RZ, RZ, UR55 ;  /* 0x00000037ff037e24 */ /* 0x004fd4000f8e00ff */
[----:B------:R-:W2:Y:S01]  /*1be0*/  I2F.RP R0, UR6 ;  /* 0x0000000600007d06 */ /* 0x000ea20008209400 */
[----:B---3--:R-:W-:-:S07]  /*1bf0*/  UISETP.NE.AND UP2, UPT, UR54, URZ, UPT ;  /* 0x000000ff3600728c */ /* 0x008fce000bf45270 */
[----:B--2---:R-:W2:Y:S02]  /*1c00*/  MUFU.RCP R0, R0 ;  /* 0x0000000000007308 */ /* 0x004ea40000001000 */
[----:B--2---:R-:W-:-:S06]  /*1c10*/  VIADD R0, R0, 0xffffffe ;  /* 0x0ffffffe00007836 */ /* 0x004fcc0000000000 */
[----:B------:R-:W2:Y:S02]  /*1c20*/  F2I.FTZ.U32.TRUNC.NTZ R0, R0 ;  /* 0x0000000000007305 */ /* 0x000ea4000021f000 */
[----:B--2---:R-:W-:Y:S02]  /*1c30*/  R2UR UR5, R0 ;  /* 0x00000000000572ca */ /* 0x004fe400000e0000 */
[----:B------:R-:W-:Y:S01]  /*1c40*/  IABS R0, R3 ;  /* 0x0000000300007213 */ /* 0x000fe20000000000 */
[----:B------:R-:W-:-:S03]  /*1c50*/  IMAD.U32 R3, RZ, RZ, UR46 ;  /* 0x0000002eff037e24 */ /* 0x000fc6000f8e00ff */
[----:B------:R-:W-:Y:S01]  /*1c60*/  R2UR UR9, R0 ;  /* 0x00000000000972ca */ /* 0x000fe200000e0000 */
[----:B------:R-:W-:Y:S01]  /*1c70*/  IMAD.MOV R0, RZ, RZ, -R4 ;  /* 0x000000ffff007224 */ /* 0x000fe200078e0a04 */
[----:B------:R-:W-:-:S04]  /*1c80*/  IABS R3, R3 ;  /* 0x0000000300037213 */ /* 0x000fc80000000000 */
[----:B------:R-:W-:Y:S01]  /*1c90*/  R2UR UR8, R3 ;  /* 0x00000000030872ca */ /* 0x000fe200000e0000 */
[----:B------:R-:W-:-:S04]  /*1ca0*/  UIADD3 UR4, UPT, UPT, URZ, -UR5, URZ ;  /* 0x80000005ff047290 */ /* 0x000fc8000fffe0ff */
[----:B------:R-:W-:Y:S02]  /*1cb0*/  UIMAD UR7, UR4, UR6, URZ ;  /* 0x00000006040772a4 */ /* 0x000fe4000f8e02ff */
[----:B------:R-:W2:Y:S01]  /*1cc0*/  I2F.RP R3, UR9 ;  /* 0x0000000900037d06 */ /* 0x000ea20008209400 */
[----:B------:R-:W-:Y:S02]  /*1cd0*/  UMOV UR4, URZ ;  /* 0x000000ff00047c82 */ /* 0x000fe40008000000 */
[----:B------:R-:W-:Y:S02]  /*1ce0*/  UIMAD.WIDE.U32 UR4, UR5, UR7, UR4 ;  /* 0x00000007050472a5 */ /* 0x000fe4000f8e0004 */
[----:B------:R-:W-:-:S05]  /*1cf0*/  R2UR UR7, R0 ;  /* 0x00000000000772ca */ /* 0x000fca00000e0000 */
[----:B------:R-:W-:Y:S02]  /*1d00*/  UMOV UR4, UR5 ;  /* 0x0000000500047c82 */ /* 0x000fe40008000000 */
[----:B------:R-:W-:Y:S01]  /*1d10*/  UIMAD.WIDE.U32 UR4, UR4, UR8, URZ ;  /* 0x00000008040472a5 */ /* 0x000fe2000f8e00ff */
[----:B--2---:R-:W2:Y:S06]  /*1d20*/  MUFU.RCP R0, R3 ;  /* 0x0000000300007308 */ /* 0x004eac0000001000 */
[----:B------:R-:W-:Y:S02]  /*1d30*/  UMOV UR4, UR5 ;  /* 0x0000000500047c82 */ /* 0x000fe40008000000 */
[----:B------:R-:W-:-:S04]  /*1d40*/  UIMAD UR5, UR4, UR7, UR8 ;  /* 0x00000007040572a4 */ /* 0x000fc8000f8e0208 */
[----:B------:R-:W-:Y:S01]  /*1d50*/  UISETP.GT.U32.AND UP0, UPT, UR6, UR5, UPT ;  /* 0x000000050600728c */ /* 0x000fe2000bf04070 */
[----:B--2---:R-:W-:-:S10]  /*1d60*/  VIADD R0, R0, 0xffffffe ;  /* 0x0ffffffe00007836 */ /* 0x004fd40000000000 */
[----:B------:R-:W-:Y:S01]  /*1d70*/  @!UP0 UIADD3 UR5, UPT, UPT, UR5, -UR6, URZ ;  /* 0x8000000605058290 */ /* 0x000fe2000fffe0ff */
[----:B------:R-:W2:Y:S01]  /*1d80*/  F2I.FTZ.U32.TRUNC.NTZ R0, R0 ;  /* 0x0000000000007305 */ /* 0x000ea2000021f000 */
[----:B------:R-:W-:Y:S02]  /*1d90*/  @!UP0 UIADD3 UR4, UPT, UPT, UR4, 0x1, URZ ;  /* 0x0000000104048890 */ /* 0x000fe4000fffe0ff */
[----:B------:R-:W-:Y:S02]  /*1da0*/  UISETP.GE.U32.AND UP1, UPT, UR5, UR6, UPT ;  /* 0x000000060500728c */ /* 0x000fe4000bf26070 */
[----:B------:R-:W-:-:S04]  /*1db0*/  ULOP3.LUT UR5, UR46, UR56, URZ, 0x3c, !UPT ;  /* 0x000000382e057292 */ /* 0x000fc8000f8e3cff */
[----:B------:R-:W-:-:S05]  /*1dc0*/  UISETP.GE.AND UP0, UPT, UR5, URZ, UPT ;  /* 0x000000ff0500728c */ /* 0x000fca000bf06270 */
[----:B------:R-:W-:Y:S01]  /*1dd0*/  @UP1 UIADD3 UR4, UPT, UPT, UR4, 0x1, URZ ;  /* 0x0000000104041890 */ /* 0x000fe2000fffe0ff */
[----:B--2---:R-:W-:Y:S01]  /*1de0*/  R2UR UR5, R0 ;  /* 0x00000000000572ca */ /* 0x004fe200000e0000 */
[----:B------:R-:W-:Y:S01]  /*1df0*/  UISETP.NE.AND UP1, UPT, UR56, URZ, UPT ;  /* 0x000000ff3800728c */ /* 0x000fe2000bf25270 */
[----:B------:R-:W-:-:S04]  /*1e00*/  IMAD.U32 R0, RZ, RZ, UR54 ;  /* 0x00000036ff007e24 */ /* 0x000fc8000f8e00ff */
[----:B------:R-:W-:Y:S01]  /*1e10*/  UMOV UR8, UR4 ;  /* 0x0000000400087c82 */ /* 0x000fe20008000000 */
[----:B------:R-:W-:Y:S01]  /*1e20*/  IABS R0, R0 ;  /* 0x0000000000007213 */ /* 0x000fe20000000000 */
[----:B------:R-:W-:-:S03]  /*1e30*/  @!UP0 UIADD3 UR8, UPT, UPT, -UR8, URZ, URZ ;  /* 0x000000ff08088290 */ /* 0x000fc6000fffe1ff */
[----:B------:R-:W-:Y:S01]  /*1e40*/  R2UR UR10, R0 ;  /* 0x00000000000a72ca */ /* 0x000fe200000e0000 */
[----:B------:R-:W-:Y:S02]  /*1e50*/  @!UP1 ULOP3.LUT UR8, URZ, UR56, URZ, 0x33, !UPT ;  /* 0x00000038ff089292 */ /* 0x000fe4000f8e33ff */
[----:B------:R-:W-:-:S04]  /*1e60*/  UIADD3 UR4, UPT, UPT, URZ, -UR5, URZ ;  /* 0x80000005ff047290 */ /* 0x000fc8000fffe0ff */
[----:B------:R-:W-:Y:S01]  /*1e70*/  IMAD.U32 R3, RZ, RZ, UR8 ;  /* 0x00000008ff037e24 */ /* 0x000fe2000f8e00ff */
[----:B------:R-:W-:-:S03]  /*1e80*/  UIMAD UR6, UR4, UR9, URZ ;  /* 0x00000009040672a4 */ /* 0x000fc6000f8e02ff */
[----:B------:R-:W-:Y:S01]  /*1e90*/  UMOV UR4, URZ ;  /* 0x000000ff00047c82 */ /* 0x000fe20008000000 */
[----:B------:R-:W-:Y:S01]  /*1ea0*/  IABS R3, R3 ;  /* 0x0000000300037213 */ /* 0x000fe20000000000 */
[----:B------:R-:W-:Y:S01]  /*1eb0*/  UIMAD.WIDE.U32 UR4, UR5, UR6, UR4 ;  /* 0x00000006050472a5 */ /* 0x000fe2000f8e0004 */
[----:B------:R-:W2:Y:S02]  /*1ec0*/  I2F.RP R0, UR10 ;  /* 0x0000000a00007d06 */ /* 0x000ea40008209400 */
[----:B------:R-:W-:Y:S01]  /*1ed0*/  R2UR UR7, R3 ;  /* 0x00000000030772ca */ /* 0x000fe200000e0000 */
[----:B------:R-:W-:Y:S02]  /*1ee0*/  IMAD.U32 R3, RZ, RZ, UR29 ;  /* 0x0000001dff037e24 */ /* 0x000fe4000f8e00ff */
[----:B------:R-:W3:Y:S01]  /*1ef0*/  S2UR UR6, SR_CgaCtaId ;  /* 0x00000000000679c3 */ /* 0x000ee20000008800 */
[----:B------:R-:W-:Y:S02]  /*1f00*/  UMOV UR4, UR5 ;  /* 0x0000000500047c82 */ /* 0x000fe40008000000 */
[----:B------:R-:W-:-:S07]  /*1f10*/  SHF.L.U32 R3, R3, 0x1f, RZ ;  /* 0x0000001f03037819 */ /* 0x000fce00000006ff */
[----:B------:R-:W-:Y:S01]  /*1f20*/  UIMAD.WIDE.U32 UR4, UR4, UR7, URZ ;  /* 0x00000007040472a5 */ /* 0x000fe2000f8e00ff */
[----:B--2---:R-:W2:Y:S06]  /*1f30*/  MUFU.RCP R0, R0 ;  /* 0x0000000000007308 */ /* 0x004eac0000001000 */
[----:B------:R-:W-:Y:S02]  /*1f40*/  UMOV UR4, UR5 ;  /* 0x0000000500047c82 */ /* 0x000fe40008000000 */
[----:B------:R-:W-:-:S04]  /*1f50*/  UIADD3 UR5, UPT, UPT, -UR4, URZ, URZ ;  /* 0x000000ff04057290 */ /* 0x000fc8000fffe1ff */
[----:B------:R-:W-:Y:S02]  /*1f60*/  UIMAD UR5, UR9, UR5, UR7 ;  /* 0x00000005090572a4 */ /* 0x000fe4000f8e0207 */
[----:B---3--:R-:W-:Y:S02]  /*1f70*/  ULEA UR30, UR6, UR30, 0x18 ;  /* 0x0000001e061e7291 */ /* 0x008fe4000f8ec0ff */
[----:B------:R-:W-:Y:S01]  /*1f80*/  UISETP.GT.U32.AND UP0, UPT, UR9, UR5, UPT ;  /* 0x000000050900728c */ /* 0x000fe2000bf04070 */
[----:B--2---:R-:W-:Y:S01]  /*1f90*/  VIADD R0, R0, 0xffffffe ;  /* 0x0ffffffe00007836 */ /* 0x004fe20000000000 */
[----:B------:R-:W-:-:S05]  /*1fa0*/  ULEA UR6, UR31, UR30, 0x3 ;  /* 0x0000001e1f067291 */ /* 0x000fca000f8e18ff */
[----:B------:R-:W2:Y:S04]  /*1fb0*/  F2I.FTZ.U32.TRUNC.NTZ R0, R0 ;  /* 0x0000000000007305 */ /* 0x000ea8000021f000 */
[----:B------:R-:W-:Y:S01]  /*1fc0*/  @!UP0 UIADD3 UR5, UPT, UPT, UR5, -UR9, URZ ;  /* 0x8000000905058290 */ /* 0x000fe2000fffe0ff */
[----:B------:R3:W4:Y:S01]  /*1fd0*/  SYNCS.PHASECHK.TRANS64.TRYWAIT P0, [UR6+0x120], R3 ;  /* 0x00012003ff0075a7 */ /* 0x0007220008001106 */
[----:B------:R-:W-:Y:S02]  /*1fe0*/  @!UP0 UIADD3 UR4, UPT, UPT, UR4, 0x1, URZ ;  /* 0x0000000104048890 */ /* 0x000fe4000fffe0ff */
[----:B------:R-:W-:Y:S02]  /*1ff0*/  UISETP.GE.U32.AND UP1, UPT, UR5, UR9, UPT ;  /* 0x000000090500728c */ /* 0x000fe4000bf26070 */
[----:B------:R-:W-:Y:S01]  /*2000*/  ULOP3.LUT UR5, UR8, UR55, URZ, 0x3c, !UPT ;  /* 0x0000003708057292 */ /* 0x000fe2000f8e3cff */
[----:B------:R-:W-:-:S03]  /*2010*/  UMOV UR6, URZ ;  /* 0x000000ff00067c82 */ /* 0x000fc60008000000 */
[----:B------:R-:W-:Y:S01]  /*2020*/  UISETP.GE.AND UP0, UPT, UR5, URZ, UPT ;  /* 0x000000ff0500728c */ /* 0x000fe2000bf06270 */
[----:B--2---:R-:W-:-:S04]  /*2030*/  R2UR UR7, R0 ;  /* 0x00000000000772ca */ /* 0x004fc800000e0000 */
[----:B------:R-:W-:Y:S02]  /*2040*/  @UP1 UIADD3 UR4, UPT, UPT, UR4, 0x1, URZ ;  /* 0x0000000104041890 */ /* 0x000fe4000fffe0ff */
[----:B------:R-:W-:-:S05]  /*2050*/  UISETP.NE.AND UP1, UPT, UR55, URZ, UPT ;  /* 0x000000ff3700728c */ /* 0x000fca000bf25270 */
[----:B------:R-:W-:Y:S02]  /*2060*/  UMOV UR5, UR4 ;  /* 0x0000000400057c82 */ /* 0x000fe40008000000 */
[----:B------:R-:W-:Y:S02]  /*2070*/  @!UP0 UIADD3 UR5, UPT, UPT, -UR5, URZ, URZ ;  /* 0x000000ff05058290 */ /* 0x000fe4000fffe1ff */
[----:B------:R-:W-:Y:S02]  /*2080*/  UIADD3 UR4, UPT, UPT, URZ, -UR7, URZ ;  /* 0x80000007ff047290 */ /* 0x000fe4000fffe0ff */
[----:B------:R-:W-:Y:S02]  /*2090*/  @!UP1 ULOP3.LUT UR5, URZ, UR55, URZ, 0x33, !UPT ;  /* 0x00000037ff059292 */ /* 0x000fe4000f8e33ff */
[----:B------:R-:W-:-:S04]  /*20a0*/  UIMAD UR4, UR4, UR10, URZ ;  /* 0x0000000a040472a4 */ /* 0x000fc8000f8e02ff */
[----:B------:R-:W-:Y:S01]  /*20b0*/  IMAD.U32 R0, RZ, RZ, UR5 ;  /* 0x00000005ff007e24 */ /* 0x000fe2000f8e00ff */
[----:B------:R-:W-:-:S04]  /*20c0*/  UIMAD.WIDE.U32 UR6, UR7, UR4, UR6 ;  /* 0x00000004070672a5 */ /* 0x000fc8000f8e0006 */
[----:B------:R-:W-:-:S03]  /*20d0*/  IABS R0, R0 ;  /* 0x0000000000007213 */ /* 0x000fc60000000000 */
[----:B------:R-:W-:Y:S01]  /*20e0*/  UMOV UR6, UR7 ;  /* 0x0000000700067c82 */ /* 0x000fe20008000000 */
[----:B------:R-:W-:-:S13]  /*20f0*/  R2UR UR9, R0 ;  /* 0x00000000000972ca */ /* 0x000fda00000e0000 */
[----:B------:R-:W-:-:S07]  /*2100*/  UIMAD.WIDE.U32 UR6, UR6, UR9, URZ ;  /* 0x00000009060672a5 */ /* 0x000fce000f8e00ff */
[----:B------:R-:W-:Y:S01]  /*2110*/  UMOV UR4, UR7 ;  /* 0x0000000700047c82 */ /* 0x000fe20008000000 */
[----:B------:R-:W-:Y:S02]  /*2120*/  ULEA.HI UR7, UR49, UR49, URZ, 0x1 ;  /* 0x0000003131077291 */ /* 0x000fe4000f8f08ff */
[----:B------:R-:W-:Y:S02]  /*2130*/  UIADD3 UR6, UPT, UPT, -UR4, URZ, URZ ;  /* 0x000000ff04067290 */ /* 0x000fe4000fffe1ff */
[----:B------:R-:W-:Y:S02]  /*2140*/  USHF.L.U32 UR7, UR7, 0x6, URZ ;  /* 0x0000000607077899 */ /* 0x000fe400080006ff */
[----:B------:R-:W-:Y:S02]  /*2150*/  UIMAD UR6, UR10, UR6, UR9 ;  /* 0x000000060a0672a4 */ /* 0x000fe4000f8e0209 */
[----:B------:R-:W-:Y:S02]  /*2160*/  ULOP3.LUT UR42, UR7, 0xffffff80, URZ, 0xc0, !UPT ;  /* 0xffffff80072a7892 */ /* 0x000fe4000f8ec0ff */
[----:B------:R-:W-:-:S02]  /*2170*/  UISETP.GT.U32.AND UP0, UPT, UR10, UR6, UPT ;  /* 0x000000060a00728c */ /* 0x000fc4000bf04070 */
[----:B------:R-:W-:-:S09]  /*2180*/  ULOP3.LUT UR42, UR42, 0x40, UR66, 0xf8, !UPT ;  /* 0x000000402a2a7892 */ /* 0x000fd2000f8ef842 */
[----:B------:R-:W-:Y:S02]  /*2190*/  @!UP0 UIADD3 UR6, UPT, UPT, UR6, -UR10, URZ ;  /* 0x8000000a06068290 */ /* 0x000fe4000fffe0ff */
[----:B------:R-:W-:Y:S02]  /*21a0*/  @!UP0 UIADD3 UR4, UPT, UPT, UR4, 0x1, URZ ;  /* 0x0000000104048890 */ /* 0x000fe4000fffe0ff */
[----:B------:R-:W-:Y:S02]  /*21b0*/  UISETP.GE.U32.AND UP1, UPT, UR6, UR10, UPT ;  /* 0x0000000a0600728c */ /* 0x000fe4000bf26070 */
[----:B------:R-:W-:Y:S02]  /*21c0*/  ULOP3.LUT UR6, UR5, UR54, URZ, 0x3c, !UPT ;  /* 0x0000003605067292 */ /* 0x000fe4000f8e3cff */
[----:B------:R-:W-:Y:S02]  /*21d0*/  UIADD3 UR10, UPT, UPT, -UR8, URZ, URZ ;  /* 0x000000ff080a7290 */ /* 0x000fe4000fffe1ff */
[----:B------:R-:W-:-:S02]  /*21e0*/  UISETP.GE.AND UP0, UPT, UR6, URZ, UPT ;  /* 0x000000ff0600728c */ /* 0x000fc4000bf06270 */
[----:B------:R-:W-:Y:S02]  /*21f0*/  UIMAD UR10, UR56, UR10, UR46 ;  /* 0x0000000a380a72a4 */ /* 0x000fe4000f8e022e */
[----:B------:R-:W-:Y:S02]  /*2200*/  UIADD3 UR6, UPT, UPT, -UR5, URZ, URZ ;  /* 0x000000ff05067290 */ /* 0x000fe4000fffe1ff */
[----:B------:R-:W-:Y:S02]  /*2210*/  @UP1 UIADD3 UR4, UPT, UPT, UR4, 0x1, URZ ;  /* 0x0000000104041890 */ /* 0x000fe4000fffe0ff */
[----:B------:R-:W-:Y:S02]  /*2220*/  ULEA UR10, UR10, UR64, 0x6 ;  /* 0x000000400a0a7291 */ /* 0x000fe4000f8e30ff */
[----:B------:R-:W-:-:S03]  /*2230*/  UIMAD UR55, UR55, UR6, UR8 ;  /* 0x00000006373772a4 */ /* 0x000fc6000f8e0208 */
[----:B------:R-:W-:Y:S02]  /*2240*/  UMOV UR49, UR4 ;  /* 0x0000000400317c82 */ /* 0x000fe40008000000 */
[----:B------:R-:W-:Y:S02]  /*2250*/  @!UP0 UIADD3 UR49, UPT, UPT, -UR49, URZ, URZ ;  /* 0x000000ff31318290 */ /* 0x000fe4000fffe1ff */
[----:B------:R-:W-:Y:S02]  /*2260*/  UISETP.GE.U32.AND UP0, UPT, UR65, 0x7f, UPT ;  /* 0x0000007f4100788c */ /* 0x000fe4000bf06070 */
[----:B------:R-:W-:-:S04]  /*2270*/  @!UP2 ULOP3.LUT UR49, URZ, UR54, URZ, 0x33, !UPT ;  /* 0x00000036ff31a292 */ /* 0x000fc8000f8e33ff */
[----:B------:R-:W-:-:S04]  /*2280*/  UIADD3 UR4, UPT, UPT, -UR49, URZ, URZ ;  /* 0x000000ff31047290 */ /* 0x000fc8000fffe1ff */
[----:B------:R-:W-:Y:S01]  /*2290*/  UIMAD UR54, UR54, UR4, UR5 ;  /* 0x00000004363672a4 */ /* 0x000fe2000f8e0205 */
[----:B---34-:R-:W-:Y:S11]  /*22a0*/  BRA.U !UP0, `(.L_x_23) ;  /* 0x00000005086c7547 */ /* 0x018ff6000b800000 */
[----:B------:R-:W2:Y:S01]  /*22b0*/  LDCU UR11, c[0x0][0x5c8] ;  /* 0x0000b900ff0b77ac */ /* 0x000ea20008000800 */
[----:B------:R-:W2:Y:S01]  /*22c0*/  LDCU UR37, c[0x0][0x600] ;  /* 0x0000c000ff2577ac */ /* 0x000ea20008000800 */
[----:B------:R-:W3:Y:S01]  /*22d0*/  LDCU.64 UR12, c[0x0][0x5c0] ;  /* 0x0000b800ff0c77ac */ /* 0x000ee20008000a00 */
[----:B------:R-:W3:Y:S01]  /*22e0*/  LDCU.64 UR8, c[0x0][0x5f8] ;  /* 0x0000bf00ff0877ac */ /* 0x000ee20008000a00 */
[----:B------:R-:W4:Y:S01]  /*22f0*/  LDCU UR24, c[0x0][0x5a8] ;  /* 0x0000b500ff1877ac */ /* 0x000f220008000800 */
[----:B------:R-:W1:Y:S01]  /*2300*/  LDCU UR23, c[0x0][0x59c] ;  /* 0x0000b380ff1777ac */ /* 0x000e620008000800 */
[----:B------:R-:W1:Y:S01]  /*2310*/  LDCU UR22, c[0x0][0x590] ;  /* 0x0000b200ff1677ac */ /* 0x000e620008000800 */
[----:B------:R-:W1:Y:S01]  /*2320*/  LDCU UR28, c[0x0][0x594] ;  /* 0x0000b280ff1c77ac */ /* 0x000e620008000800 */
[----:B------:R-:W1:Y:S01]  /*2330*/  LDCU UR27, c[0x0][0x598] ;  /* 0x0000b300ff1b77ac */ /* 0x000e620008000800 */
[----:B------:R-:W1:Y:S01]  /*2340*/  LDCU UR26, c[0x0][0x5ac] ;  /* 0x0000b580ff1a77ac */ /* 0x000e620008000800 */
[----:B------:R-:W1:Y:S01]  /*2350*/  LDCU UR25, c[0x0][0x5b0] ;  /* 0x0000b600ff1977ac */ /* 0x000e620008000800 */
[----:B------:R-:W1:Y:S01]  /*2360*/  LDCU UR5, c[0x0][0x5cc] ;  /* 0x0000b980ff0577ac */ /* 0x000e620008000800 */
[----:B------:R-:W1:Y:S01]  /*2370*/  LDCU UR4, c[0x0][0x5ec] ;  /* 0x0000bd80ff0477ac */ /* 0x000e620008000800 */
[----:B------:R-:W1:Y:S01]  /*2380*/  LDCU.64 UR20, c[0x0][0x5a0] ;  /* 0x0000b400ff1477ac */ /* 0x000e620008000a00 */
[----:B------:R-:W1:Y:S01]  /*2390*/  LDCU.64 UR16, c[0x0][0x5d0] ;  /* 0x0000ba00ff1077ac */ /* 0x000e620008000a00 */
[----:B------:R-:W1:Y:S01]  /*23a0*/  LDCU.64 UR6, c[0x0][0x5f0] ;  /* 0x0000be00ff0677ac */ /* 0x000e620008000a00 */
[----:B---3--:R-:W-:-:S02]  /*23b0*/  UIMAD UR44, UR55, UR12, UR8 ;  /* 0x0000000c372c72a4 */ /* 0x008fc4000f8e0208 */
[----:B------:R-:W-:Y:S02]  /*23c0*/  UIMAD UR38, UR54, UR13, UR9 ;  /* 0x0000000d362672a4 */ /* 0x000fe4000f8e0209 */
[----:B--2---:R-:W-:Y:S01]  /*23d0*/  UIMAD UR37, UR49, UR11, UR37 ;  /* 0x0000000b312572a4 */ /* 0x004fe2000f8e0225 */
[----:B------:R-:W-:Y:S01]  /*23e0*/  UMOV UR18, URZ ;  /* 0x000000ff00127c82 */ /* 0x000fe20008000000 */
[----:B----4-:R-:W-:-:S10]  /*23f0*/  UMOV UR14, UR31 ;  /* 0x0000001f000e7c82 */ /* 0x010fd40008000000 */
.L_x_29:
[----:B---3--:R-:W-:Y:S01]  /*2400*/  @!P3 MOV R3, 0x3000 ;  /* 0x000030000003b802 */ /* 0x008fe20000000f00 */
[----:B------:R-:W-:Y:S01]  /*2410*/  ULEA UR11, UR14, UR30, 0x3 ;  /* 0x0000001e0e0b7291 */ /* 0x000fe2000f8e18ff */
[----:B----4-:R-:W-:Y:S11]  /*2420*/  @P0 BRA `(.L_x_24) ;  /* 0x0000000000100947 */ /* 0x010ff60003800000 */
[----:B------:R-:W-:Y:S04]  /*2430*/  MOV R4, UR29 ;  /* 0x0000001d00047c02 */ /* 0x000fe80008000f00 */
[----:B------:R-:W-:Y:S04]  /*2440*/  SHF.L.U32 R4, R4, 0x1f, RZ ;  /* 0x0000001f04047819 */ /* 0x000fe800000006ff */
[----:B------:R-:W2:Y:S02]  /*2450*/  SYNCS.PHASECHK.TRANS64.TRYWAIT P0, [UR11+0x120], R4 ;  /* 0x00012004ff0075a7 */ /* 0x000ea4000800110b */
[----:B--2---:R-:W-:Y:S05]  /*2460*/  @!P0 BRA `(.L_x_25) ;  /* 0x0000007000a08947 */ /* 0x004fea0003800000 */
.L_x_24:
[----:B------:R3:W-:Y:S01]  /*2470*/  @!P3 SYNCS.ARRIVE.TRANS64 RZ, [UR11], R3 ;  /* 0x00000003ffffb9a7 */ /* 0x0007e2000800000b */
[----:B------:R-:W-:Y:S04]  /*2480*/  ULOP3.LUT UR8, UR48, 0x2, URZ, 0xfc, !UPT ;  /* 0x0000000230087892 */ /* 0x000fe8000f8efcff */
[----:B------:R-:W-:Y:S09]  /*2490*/  UISETP.NE.AND UP0, UPT, UR8, 0x2, UPT ;  /* 0x000000020800788c */ /* 0x000ff2000bf05270 */
[----:B------:R-:W-:Y:S05]  /*24a0*/  BRA.U UP0, `(.L_x_26) ;  /* 0x0000000100047547 */ /* 0x000fea000b800000 */
[----:B-1----:R-:W-:Y:S05]  /*24b0*/  BPT.TRAP 0x1 ;  /* 0x000000040000795c */ /* 0x002fea0000300000 */
.L_x_26:
[----:B------:R-:W-:Y:S04]  /*24c0*/  BSSY.RECONVERGENT B0, `(.L_x_27) ;  /* 0x0000003000007945 */ /* 0x000fe80003800200 */
[----:B------:R-:W-:Y:S05]  /*24d0*/  @P2 BRA `(.L_x_28) ;  /* 0x0000000000042947 */ /* 0x000fea0003800000 */
[----:B-1----:R-:W-:Y:S05]  /*24e0*/  BPT.TRAP 0x1 ;  /* 0x000000040000795c */ /* 0x002fea0000300000 */
.L_x_28:
[----:B-1----:R-:W-:Y:S05]  /*24f0*/  BSYNC.RECONVERGENT B0 ;  /* 0x0000000000007941 */ /* 0x002fea0003800200 */
.L_x_27:
[----:B------:R-:W-:Y:S02]  /*2500*/  UIADD3 UR8, UPT, UPT, UR14, 0x1, URZ ;  /* 0x000000010e087890 */ /* 0x000fe4000fffe0ff */
[----:B------:R-:W-:Y:S02]  /*2510*/  USHF.L.U32 UR43, UR18, 0x6, URZ ;  /* 0x00000006122b7899 */ /* 0x000fe400080006ff */
[----:B------:R-:W-:Y:S02]  /*2520*/  UISETP.NE.AND UP0, UPT, UR8, 0x24, UPT ;  /* 0x000000240800788c */ /* 0x000fe4000bf05270 */
[----:B------:R-:W-:Y:S02]  /*2530*/  ULEA UR19, UR14, UR30, 0xc ;  /* 0x0000001e0e137291 */ /* 0x000fe4000f8e60ff */
[----:B------:R-:W-:Y:S02]  /*2540*/  USEL UR9, URZ, 0x1, UP0 ;  /* 0x00000001ff097887 */ /* 0x000fe40008000000 */
[----:B------:R-:W-:Y:S02]  /*2550*/  USEL UR31, UR8, URZ, UP0 ;  /* 0x000000ff081f7287 */ /* 0x000fe40008000000 */
[----:B------:R-:W-:Y:S02]  /*2560*/  ULOP3.LUT UR29, UR29, UR9, URZ, 0x3c, !UPT ;  /* 0x000000091d1d7292 */ /* 0x000fe4000f8e3cff */
[----:B------:R-:W-:Y:S02]  /*2570*/  ULEA UR8, UR31, UR30, 0x3 ;  /* 0x0000001e1f087291 */ /* 0x000fe4000f8e18ff */
[----:B------:R-:W-:Y:S02]  /*2580*/  UISETP.NE.AND UP0, UPT, UR22, 0x1, UPT ;  /* 0x000000011600788c */ /* 0x000fe4000bf05270 */
[----:B------:R-:W-:Y:S01]  /*2590*/  ULOP3.LUT UR41, UR11, 0xfefffff8, URZ, 0xc0, !UPT ;  /* 0xfefffff80b297892 */ /* 0x000fe2000f8ec0ff */
[----:B--2---:R-:W-:Y:S01]  /*25a0*/  MOV R0, UR29 ;  /* 0x0000001d00007c02 */ /* 0x004fe20008000f00 */
[----:B------:R-:W-:Y:S02]  /*25b0*/  UISETP.NE.AND UP2, UPT, UR24, 0x1, UPT ;  /* 0x000000011800788c */ /* 0x000fe4000bf45270 */
[----:B------:R-:W-:Y:S01]  /*25c0*/  UIADD3 UR34, UP1, UPT, UR50, 0x80, URZ ;  /* 0x0000008032227890 */ /* 0x000fe2000ff3e0ff */
[----:B------:R-:W-:Y:S01]  /*25d0*/  SHF.L.U32 R0, R0, 0x1f, RZ ;  /* 0x0000001f00007819 */ /* 0x000fe200000006ff */
[----:B------:R-:W-:Y:S02]  /*25e0*/  UIADD3 UR40, UPT, UPT, UR19, 0x2600, URZ ;  /* 0x0000260013287890 */ /* 0x000fe4000fffe0ff */
[----:B------:R-:W-:Y:S01]  /*25f0*/  UIADD3.X UR35, UPT, UPT, URZ, UR51, URZ, UP1, !UPT ;  /* 0x00000033ff237290 */ /* 0x000fe20008ffe4ff */
[----:B------:R2:W4:Y:S01]  /*2600*/  SYNCS.PHASECHK.TRANS64.TRYWAIT P0, [UR8+0x120], R0 ;  /* 0x00012000ff0075a7 */ /* 0x0005220008001108 */
[----:B------:R-:W-:Y:S02]  /*2610*/  UIMAD.WIDE.U32 UR8, UR43, UR28, URZ ;  /* 0x0000001c2b0872a5 */ /* 0x000fe4000f8e00ff */
[----:B------:R-:W-:Y:S02]  /*2620*/  ULEA UR8, UR38, UR44, 0x5 ;  /* 0x0000002c26087291 */ /* 0x000fe4000f8e28ff */
[----:B------:R-:W-:Y:S02]  /*2630*/  USHF.R.U32.HI UR9, URZ, UR27, UR9 ;  /* 0x0000001bff097299 */ /* 0x000fe40008011609 */
[----:B------:R-:W-:Y:S02]  /*2640*/  ULEA UR36, UR37, UR8, 0xa ;  /* 0x0000000825247291 */ /* 0x000fe4000f8e50ff */
[----:B------:R-:W-:Y:S02]  /*2650*/  USEL UR9, UR43, UR9, !UP0 ;  /* 0x000000092b097287 */ /* 0x000fe4000c000000 */
[----:B------:R-:W-:Y:S02]  /*2660*/  UISETP.NE.AND UP0, UPT, UR23, 0x1, UPT ;  /* 0x000000011700788c */ /* 0x000fe4000bf05270 */
[----:B------:R-:W-:Y:S02]  /*2670*/  UIMAD.WIDE.U32 UR12, UR9, UR20, URZ ;  /* 0x00000014090c72a5 */ /* 0x000fe4000f8e00ff */
[----:B------:R-:W-:Y:S02]  /*2680*/  ULEA UR12, UR14, UR30, 0xb ;  /* 0x0000001e0e0c7291 */ /* 0x000fe4000f8e58ff */
[----:B------:R-:W-:Y:S02]  /*2690*/  USHF.R.U32.HI UR13, URZ, UR21, UR13 ;  /* 0x00000015ff0d7299 */ /* 0x000fe4000801160d */
[----:B------:R-:W-:Y:S02]  /*26a0*/  UIADD3 UR8, UPT, UPT, UR12, 0x26600, URZ ;  /* 0x000266000c087890 */ /* 0x000fe4000fffe0ff */
[----:B------:R-:W-:Y:S02]  /*26b0*/  USEL UR13, UR9, UR13, !UP0 ;  /* 0x0000000d090d7287 */ /* 0x000fe4000c000000 */
[----:B------:R-:W-:Y:S02]  /*26c0*/  UIADD3 UR12, UPT, UPT, -UR9, URZ, URZ ;  /* 0x000000ff090c7290 */ /* 0x000fe4000fffe1ff */
[----:B------:R-:W-:Y:S02]  /*26d0*/  UIMAD.WIDE.U32 UR14, UR13, UR26, URZ ;  /* 0x0000001a0d0e72a5 */ /* 0x000fe4000f8e00ff */
[----:B------:R-:W-:Y:S02]  /*26e0*/  UIMAD UR12, UR22, UR12, UR43 ;  /* 0x0000000c160c72a4 */ /* 0x000fe4000f8e022b */
[----:B------:R-:W-:Y:S02]  /*26f0*/  UIADD3 UR32, UP0, UPT, UR50, 0x180, URZ ;  /* 0x0000018032207890 */ /* 0x000fe4000ff1e0ff */
[----:B------:R-:W-:Y:S02]  /*2700*/  UIADD3 UR18, UPT, UPT, UR18, 0x1, URZ ;  /* 0x0000000112127890 */ /* 0x000fe4000fffe0ff */
[----:B------:R-:W-:Y:S02]  /*2710*/  UIADD3.X UR33, UPT, UPT, URZ, UR51, URZ, UP0, !UPT ;  /* 0x00000033ff217290 */ /* 0x000fe400087fe4ff */
[----:B------:R-:W-:Y:S01]  /*2720*/  UISETP.NE.AND UP0, UPT, UR18, UR45, UPT ;  /* 0x0000002d1200728c */ /* 0x000fe2000bf05270 */
[----:B------:R-:W-:Y:S01]  /*2730*/  UMOV UR46, 0x0 ;  /* 0x00000000002e7882 */ /* 0x000fe20000000000 */
[----:B------:R-:W-:Y:S01]  /*2740*/  UMOV UR47, 0x10000000 ;  /* 0x10000000002f7882 */ /* 0x000fe20000000000 */
[----:B------:R-:W-:Y:S01]  /*2750*/  UMOV UR14, UR15 ;  /* 0x0000000f000e7c82 */ /* 0x000fe20008000000 */
[----:B------:R-:W-:Y:S01]  /*2760*/  UTMALDG.2D.2CTA [UR40], [UR34], desc[UR46] ;  /* 0x00002e28220075b4 */ /* 0x000fe20008209000 */
[----:B------:R-:W-:Y:S01]  /*2770*/  USHF.R.U32.HI UR11, URZ, UR25, UR14 ;  /* 0x00000019ff0b7299 */ /* 0x000fe2000801160e */
[----:B------:R-:W-:Y:S03]  /*2780*/  UMOV UR19, UR45 ;  /* 0x0000002d00137c82 */ /* 0x000fe60008000000 */
[----:B------:R-:W-:Y:S02]  /*2790*/  USEL UR14, UR13, UR11, !UP2 ;  /* 0x0000000b0d0e7287 */ /* 0x000fe4000d000000 */
[----:B------:R-:W-:Y:S02]  /*27a0*/  UIADD3 UR11, UPT, UPT, -UR13, URZ, URZ ;  /* 0x000000ff0d0b7290 */ /* 0x000fe4000fffe1ff */
[----:B------:R-:W-:Y:S02]  /*27b0*/  UIADD3 UR15, UPT, UPT, -UR14, URZ, URZ ;  /* 0x000000ff0e0f7290 */ /* 0x000fe4000fffe1ff */
[----:B------:R-:W-:Y:S02]  /*27c0*/  UIMAD UR9, UR23, UR11, UR9 ;  /* 0x0000000b170972a4 */ /* 0x000fe4000f8e0209 */
[----:B------:R-:W-:Y:S02]  /*27d0*/  UIMAD UR13, UR24, UR15, UR13 ;  /* 0x0000000f180d72a4 */ /* 0x000fe4000f8e020d */
[----:B------:R-:W-:Y:S02]  /*27e0*/  UIMAD UR11, UR12, UR5, UR4 ;  /* 0x000000050c0b72a4 */ /* 0x000fe4000f8e0204 */
[----:B------:R-:W-:Y:S02]  /*27f0*/  UIMAD UR12, UR9, UR16, UR6 ;  /* 0x00000010090c72a4 */ /* 0x000fe4000f8e0206 */
[----:B------:R-:W-:Y:S02]  /*2800*/  UIMAD UR13, UR13, UR17, UR7 ;  /* 0x000000110d0d72a4 */ /* 0x000fe4000f8e0207 */
[----:B------:R-:W-:Y:S01]  /*2810*/  UPRMT UR15, UR36, 0x5410, URZ ;  /* 0x00005410240f7896 */ /* 0x000fe200080000ff */
[----:B------:R-:W-:Y:S08]  /*2820*/  UMOV UR9, UR41 ;  /* 0x0000002900097c82 */ /* 0x000ff00008000000 */
[----:B------:R1:W-:Y:S02]  /*2830*/  UTMALDG.5D.IM2COL.2CTA [UR8], [UR32], UR15, desc[UR46] ;  /* 0x00002e08200073b4 */ /* 0x0003e4000826100f */
[----:B-1----:R-:W-:Y:S01]  /*2840*/  UMOV UR14, UR31 ;  /* 0x0000001f000e7c82 */ /* 0x002fe20008000000 */
[----:B--2---:R-:W-:Y:S05]  /*2850*/  BRA.U UP0, `(.L_x_29) ;  /* 0xfffffff900e87547 */ /* 0x004fea000b83ffff */
.L_x_23:
[----:B------:R-:W-:Y:S01]  /*2860*/  ULEA UR4, UR31, UR30, 0x3 ;  /* 0x0000001e1f047291 */ /* 0x000fe2000f8e18ff */
[----:B------:R-:W-:Y:S01]  /*2870*/  MOV R0, UR29 ;  /* 0x0000001d00007c02 */ /* 0x000fe20008000f00 */
[----:B------:R-:W-:Y:S01]  /*2880*/  @!P1 SYNCS.ARRIVE.TRANS64.A1T0 RZ, [UR30+0x258], RZ ;  /* 0x000258ffffff99a7 */ /* 0x000fe2000810001e */
[----:B------:R-:W-:Y:S02]  /*2890*/  UISETP.GT.AND UP0, UPT, UR60, UR59, UPT ;  /* 0x0000003b3c00728c */ /* 0x000fe4000bf04270 */
[----:B------:R-:W-:-:S04]  /*28a0*/  SHF.L.U32 R0, R0, 0x1f, RZ ;  /* 0x0000001f00007819 */ /* 0x000fc800000006ff */
[----:B----4-:R2:W4:Y:S03]  /*28b0*/  SYNCS.PHASECHK.TRANS64.TRYWAIT P0, [UR4+0x120], R0 ;  /* 0x00012000ff0075a7 */ /* 0x0105260008001104 */
[----:B------:R-:W-:Y:S05]  /*28c0*/  BRA.U !UP0, `(.L_x_30) ;  /* 0x0000000508687547 */ /* 0x000fea000b800000 */
[----:B------:R-:W1:Y:S01]  /*28d0*/  LDCU.64 UR8, c[0x0][0x5c0] ;  /* 0x0000b800ff0877ac */ /* 0x000e620008000a00 */
[----:B------:R-:W1:Y:S01]  /*28e0*/  LDCU.64 UR36, c[0x0][0x5f8] ;  /* 0x0000bf00ff2477ac */ /* 0x000e620008000a00 */
[----:B------:R-:W3:Y:S01]  /*28f0*/  LDCU UR12, c[0x0][0x5c8] ;  /* 0x0000b900ff0c77ac */ /* 0x000ee20008000800 */
[----:B------:R-:W3:Y:S01]  /*2900*/  LDCU UR11, c[0x0][0x600] ;  /* 0x0000c000ff0b77ac */ /* 0x000ee20008000800 */
[----:B------:R-:W2:Y:S01]  /*2910*/  LDCU UR23, c[0x0][0x5a8] ;  /* 0x0000b500ff1777ac */ /* 0x000ea20008000800 */
[----:B------:R-:W2:Y:S01]  /*2920*/  LDCU UR22, c[0x0][0x59c] ;  /* 0x0000b380ff1677ac */ /* 0x000ea20008000800 */
[----:B-1----:R-:W-:Y:S01]  /*2930*/  UIMAD UR38, UR55, UR8, UR36 ;  /* 0x00000008372672a4 */ /* 0x002fe2000f8e0224 */
[----:B------:R-:W1:Y:S01]  /*2940*/  LDCU UR18, c[0x0][0x590] ;  /* 0x0000b200ff1277ac */ /* 0x000e620008000800 */
[----:B---3--:R-:W-:Y:S01]  /*2950*/  UIMAD UR36, UR49, UR12, UR11 ;  /* 0x0000000c312472a4 */ /* 0x008fe2000f8e020b */
[----:B------:R-:W3:Y:S01]  /*2960*/  LDCU UR27, c[0x0][0x594] ;  /* 0x0000b280ff1b77ac */ /* 0x000ee20008000800 */
        /* <DEDUP_REMOVED lines=8> */
[----:B------:R-:W-:-:S02]  /*29f0*/  UIMAD UR37, UR54, UR9, UR37 ;  /* 0x00000009362572a4 */ /* 0x000fc4000f8e0225 */
[----:B------:R-:W-:Y:S01]  /*2a00*/  UIADD3 UR44, UPT, UPT, UR61, UR19, URZ ;  /* 0x000000133d2c7290 */ /* 0x000fe2000fffe0ff */
[----:B--2---:R-:W-:-:S11]  /*2a10*/  UMOV UR11, UR31 ;  /* 0x0000001f000b7c82 */ /* 0x004fd60008000000 */
.L_x_36:
[----:B----4-:R-:W-:Y:S01]  /*2a20*/  @!P3 MOV R3, 0x3000 ;  /* 0x000030000003b802 */ /* 0x010fe20000000f00 */
[----:B------:R-:W-:Y:S01]  /*2a30*/  ULEA UR28, UR11, UR30, 0x3 ;  /* 0x0000001e0b1c7291 */ /* 0x000fe2000f8e18ff */
[----:B--2-4-:R-:W-:Y:S11]  /*2a40*/  @P0 BRA `(.L_x_31) ;  /* 0x0000000000100947 */ /* 0x014ff60003800000 */
[----:B------:R-:W-:Y:S04]  /*2a50*/  MOV R4, UR29 ;  /* 0x0000001d00047c02 */ /* 0x000fe80008000f00 */
[----:B------:R-:W-:Y:S04]  /*2a60*/  SHF.L.U32 R4, R4, 0x1f, RZ ;  /* 0x0000001f04047819 */ /* 0x000fe800000006ff */
[----:B------:R-:W2:Y:S02]  /*2a70*/  SYNCS.PHASECHK.TRANS64.TRYWAIT P0, [UR28+0x120], R4 ;  /* 0x00012004ff0075a7 */ /* 0x000ea4000800111c */
[----:B--2---:R-:W-:Y:S05]  /*2a80*/  @!P0 BRA `(.L_x_32) ;  /* 0x0000006c00308947 */ /* 0x004fea0003800000 */
.L_x_31:
[----:B------:R4:W-:Y:S01]  /*2a90*/  @!P3 SYNCS.ARRIVE.TRANS64 RZ, [UR28], R3 ;  /* 0x00000003ffffb9a7 */ /* 0x0009e2000800001c */
[----:B------:R-:W-:Y:S04]  /*2aa0*/  ULOP3.LUT UR8, UR48, 0x2, URZ, 0xfc, !UPT ;  /* 0x0000000230087892 */ /* 0x000fe8000f8efcff */
[----:B------:R-:W-:Y:S09]  /*2ab0*/  UISETP.NE.AND UP0, UPT, UR8, 0x2, UPT ;  /* 0x000000020800788c */ /* 0x000ff2000bf05270 */
[----:B------:R-:W-:Y:S05]  /*2ac0*/  BRA.U UP0, `(.L_x_33) ;  /* 0x0000000100047547 */ /* 0x000fea000b800000 */
[----:B-1-3--:R-:W-:Y:S05]  /*2ad0*/  BPT.TRAP 0x1 ;  /* 0x000000040000795c */ /* 0x00afea0000300000 */
.L_x_33:
[----:B------:R-:W-:Y:S04]  /*2ae0*/  BSSY.RECONVERGENT B0, `(.L_x_34) ;  /* 0x0000003000007945 */ /* 0x000fe80003800200 */
[----:B------:R-:W-:Y:S05]  /*2af0*/  @P2 BRA `(.L_x_35) ;  /* 0x0000000000042947 */ /* 0x000fea0003800000 */
[----:B-1-3--:R-:W-:Y:S05]  /*2b00*/  BPT.TRAP 0x1 ;  /* 0x000000040000795c */ /* 0x00afea0000300000 */
.L_x_35:
[----:B-1-3--:R-:W-:Y:S05]  /*2b10*/  BSYNC.RECONVERGENT B0 ;  /* 0x0000000000007941 */ /* 0x00afea0003800200 */
.L_x_34:
[----:B------:R-:W-:Y:S02]  /*2b20*/  UIADD3 UR8, UPT, UPT, UR11, 0x1, URZ ;  /* 0x000000010b087890 */ /* 0x000fe4000fffe0ff */
[----:B------:R-:W-:Y:S02]  /*2b30*/  USHF.L.U32 UR43, UR19, 0x6, URZ ;  /* 0x00000006132b7899 */ /* 0x000fe400080006ff */
[----:B------:R-:W-:Y:S02]  /*2b40*/  UISETP.NE.AND UP0, UPT, UR8, 0x24, UPT ;  /* 0x000000240800788c */ /* 0x000fe4000bf05270 */
[----:B------:R-:W-:Y:S02]  /*2b50*/  UISETP.NE.AND UP2, UPT, UR23, 0x1, UPT ;  /* 0x000000011700788c */ /* 0x000fe4000bf45270 */
[----:B------:R-:W-:Y:S02]  /*2b60*/  USEL UR9, URZ, 0x1, UP0 ;  /* 0x00000001ff097887 */ /* 0x000fe40008000000 */
[----:B------:R-:W-:Y:S02]  /*2b70*/  USEL UR31, UR8, URZ, UP0 ;  /* 0x000000ff081f7287 */ /* 0x000fe40008000000 */
[----:B------:R-:W-:Y:S02]  /*2b80*/  ULOP3.LUT UR29, UR29, UR9, URZ, 0x3c, !UPT ;  /* 0x000000091d1d7292 */ /* 0x000fe4000f8e3cff */
[----:B------:R-:W-:Y:S02]  /*2b90*/  ULEA UR8, UR31, UR30, 0x3 ;  /* 0x0000001e1f087291 */ /* 0x000fe4000f8e18ff */
[----:B------:R-:W-:Y:S02]  /*2ba0*/  UISETP.NE.AND UP0, UPT, UR18, 0x1, UPT ;  /* 0x000000011200788c */ /* 0x000fe4000bf05270 */
[----:B------:R-:W-:Y:S01]  /*2bb0*/  UIADD3 UR34, UP1, UPT, UR50, 0x80, URZ ;  /* 0x0000008032227890 */ /* 0x000fe2000ff3e0ff */
[----:B--2---:R-:W-:Y:S01]  /*2bc0*/  MOV R0, UR29 ;  /* 0x0000001d00007c02 */ /* 0x004fe20008000f00 */
[----:B------:R-:W-:Y:S02]  /*2bd0*/  ULEA UR33, UR37, UR38, 0x5 ;  /* 0x0000002625217291 */ /* 0x000fe4000f8e28ff */
[----:B------:R-:W-:Y:S01]  /*2be0*/  ULOP3.LUT UR41, UR28, 0xfefffff8, URZ, 0xc0, !UPT ;  /* 0xfefffff81c297892 */ /* 0x000fe2000f8ec0ff */
[----:B------:R-:W-:Y:S01]  /*2bf0*/  SHF.L.U32 R0, R0, 0x1f, RZ ;  /* 0x0000001f00007819 */ /* 0x000fe200000006ff */
[----:B------:R-:W-:Y:S02]  /*2c00*/  UIADD3.X UR35, UPT, UPT, URZ, UR51, URZ, UP1, !UPT ;  /* 0x00000033ff237290 */ /* 0x000fe40008ffe4ff */
[----:B------:R-:W-:Y:S01]  /*2c10*/  ULEA UR28, UR36, UR33, 0xa ;  /* 0x00000021241c7291 */ /* 0x000fe2000f8e50ff */
[----:B------:R1:W2:Y:S01]  /*2c20*/  SYNCS.PHASECHK.TRANS64.TRYWAIT P0, [UR8+0x120], R0 ;  /* 0x00012000ff0075a7 */ /* 0x0002a20008001108 */
[----:B------:R-:W-:Y:S02]  /*2c30*/  UIMAD.WIDE.U32 UR8, UR43, UR27, URZ ;  /* 0x0000001b2b0872a5 */ /* 0x000fe4000f8e00ff */
[----:B------:R-:W-:Y:S02]  /*2c40*/  ULEA UR8, UR11, UR30, 0xc ;  /* 0x0000001e0b087291 */ /* 0x000fe4000f8e60ff */
[----:B------:R-:W-:Y:S02]  /*2c50*/  USHF.R.U32.HI UR9, URZ, UR26, UR9 ;  /* 0x0000001aff097299 */ /* 0x000fe40008011609 */
[----:B------:R-:W-:Y:S02]  /*2c60*/  UIADD3 UR40, UPT, UPT, UR8, 0x2600, URZ ;  /* 0x0000260008287890 */ /* 0x000fe4000fffe0ff */
[----:B------:R-:W-:Y:S02]  /*2c70*/  USEL UR9, UR43, UR9, !UP0 ;  /* 0x000000092b097287 */ /* 0x000fe4000c000000 */
[----:B------:R-:W-:Y:S02]  /*2c80*/  UISETP.NE.AND UP0, UPT, UR22, 0x1, UPT ;  /* 0x000000011600788c */ /* 0x000fe4000bf05270 */
[----:B------:R-:W-:Y:S02]  /*2c90*/  UIMAD.WIDE.U32 UR12, UR9, UR20, URZ ;  /* 0x00000014090c72a5 */ /* 0x000fe4000f8e00ff */
[----:B------:R-:W-:Y:S02]  /*2ca0*/  ULEA UR12, UR11, UR30, 0xb ;  /* 0x0000001e0b0c7291 */ /* 0x000fe4000f8e58ff */
[----:B------:R-:W-:Y:S02]  /*2cb0*/  USHF.R.U32.HI UR13, URZ, UR21, UR13 ;  /* 0x00000015ff0d7299 */ /* 0x000fe4000801160d */
[----:B------:R-:W-:Y:S02]  /*2cc0*/  UIADD3 UR19, UPT, UPT, UR19, 0x1, URZ ;  /* 0x0000000113137890 */ /* 0x000fe4000fffe0ff */
[----:B------:R-:W-:Y:S02]  /*2cd0*/  USEL UR13, UR9, UR13, !UP0 ;  /* 0x0000000d090d7287 */ /* 0x000fe4000c000000 */
[----:B------:R-:W-:Y:S02]  /*2ce0*/  UIADD3 UR32, UP0, UPT, UR50, 0x180, URZ ;  /* 0x0000018032207890 */ /* 0x000fe4000ff1e0ff */
[----:B------:R-:W-:Y:S02]  /*2cf0*/  UIMAD.WIDE.U32 UR14, UR13, UR25, URZ ;  /* 0x000000190d0e72a5 */ /* 0x000fe4000f8e00ff */
[----:B------:R-:W-:Y:S02]  /*2d00*/  UIADD3.X UR33, UPT, UPT, URZ, UR51, URZ, UP0, !UPT ;  /* 0x00000033ff217290 */ /* 0x000fe400087fe4ff */
[----:B------:R-:W-:Y:S01]  /*2d10*/  UISETP.NE.AND UP0, UPT, UR19, UR44, UPT ;  /* 0x0000002c1300728c */ /* 0x000fe2000bf05270 */
[----:B------:R-:W-:Y:S01]  /*2d20*/  UMOV UR46, 0x0 ;  /* 0x00000000002e7882 */ /* 0x000fe20000000000 */
[----:B------:R-:W-:Y:S01]  /*2d30*/  UMOV UR47, 0x10000000 ;  /* 0x10000000002f7882 */ /* 0x000fe20000000000 */
[----:B------:R-:W-:Y:S01]  /*2d40*/  UMOV UR8, UR15 ;  /* 0x0000000f00087c82 */ /* 0x000fe20008000000 */
[----:B------:R-:W-:Y:S01]  /*2d50*/  UTMALDG.2D.2CTA [UR40], [UR34], desc[UR46] ;  /* 0x00002e28220075b4 */ /* 0x000fe20008209000 */
[----:B------:R-:W-:Y:S02]  /*2d60*/  USHF.R.U32.HI UR11, URZ, UR24, UR8 ;  /* 0x00000018ff0b7299 */ /* 0x000fe40008011608 */
[----:B------:R-:W-:Y:S02]  /*2d70*/  UIADD3 UR8, UPT, UPT, UR12, 0x26600, URZ ;  /* 0x000266000c087890 */ /* 0x000fe4000fffe0ff */
[----:B------:R-:W-:Y:S02]  /*2d80*/  USEL UR14, UR13, UR11, !UP2 ;  /* 0x0000000b0d0e7287 */ /* 0x000fe4000d000000 */
[----:B------:R-:W-:Y:S02]  /*2d90*/  UIADD3 UR12, UPT, UPT, -UR9, URZ, URZ ;  /* 0x000000ff090c7290 */ /* 0x000fe4000fffe1ff */
[----:B------:R-:W-:Y:S02]  /*2da0*/  UIADD3 UR11, UPT, UPT, -UR13, URZ, URZ ;  /* 0x000000ff0d0b7290 */ /* 0x000fe4000fffe1ff */
[----:B------:R-:W-:Y:S02]  /*2db0*/  UIADD3 UR15, UPT, UPT, -UR14, URZ, URZ ;  /* 0x000000ff0e0f7290 */ /* 0x000fe4000fffe1ff */
[----:B------:R-:W-:Y:S02]  /*2dc0*/  UIMAD UR12, UR18, UR12, UR43 ;  /* 0x0000000c120c72a4 */ /* 0x000fe4000f8e022b */
        /* <DEDUP_REMOVED lines=8> */
[----:B---3--:R-:W-:Y:S01]  /*2e50*/  UMOV UR11, UR31 ;  /* 0x0000001f000b7c82 */ /* 0x008fe20008000000 */
[----:B-1----:R-:W-:Y:S05]  /*2e60*/  BRA.U UP0, `(.L_x_36) ;  /* 0xfffffff900ec7547 */ /* 0x002fea000b83ffff */
.L_x_30:
[----:B---34-:R-:W-:Y:S01]  /*2e70*/  SHF.L.U32 R3, R2, 0x1f, RZ ;  /* 0x0000001f02037819 */ /* 0x018fe200000006ff */
[----:B------:R-:W-:-:S03]  /*2e80*/  NOP ;  /* 0x0000000000007918 */ /* 0x000fc60000000000 */
[----:B--2---:R-:W2:Y:S02]  /*2e90*/  SYNCS.PHASECHK.TRANS64.TRYWAIT P0, [UR30+0x260], R3 ;  /* 0x00026003ff0075a7 */ /* 0x004ea4000800111e */
[----:B--2---:R-:W-:Y:S05]  /*2ea0*/  @!P0 BRA `(.L_x_37) ;  /* 0x0000006800408947 */ /* 0x004fea0003800000 */
.L_x_144:
[----:B------:R-:W3:Y:S01]  /*2eb0*/  LDS.128 R4, [UR30+0x2a0] ;  /* 0x0002a01eff047984 */ /* 0x000ee20008000c00 */
[----:B------:R-:W-:Y:S02]  /*2ec0*/  UIADD3 UR4, UPT, UPT, UR30, 0x268, URZ ;  /* 0x000002681e047890 */ /* 0x000fe4000fffe0ff */
[----:B------:R-:W-:Y:S01]  /*2ed0*/  UISETP.GE.AND UP0, UPT, UR39, 0x1, UPT ;  /* 0x000000012700788c */ /* 0x000fe2000bf06270 */
[----:B------:R-:W-:Y:S01]  /*2ee0*/  @!PT LDS RZ, [RZ] ;  /* 0x00000000fffff984 */ /* 0x000fe20000000800 */
[----:B------:R-:W-:Y:S01]  /*2ef0*/  @!PT LDS RZ, [RZ] ;  /* 0x00000000fffff984 */ /* 0x000fe20000000800 */
[----:B------:R-:W-:Y:S01]  /*2f00*/  @!PT LDS RZ, [RZ] ;  /* 0x00000000fffff984 */ /* 0x000fe20000000800 */
[----:B------:R-:W-:Y:S01]  /*2f10*/  @!PT LDS RZ, [RZ] ;  /* 0x00000000fffff984 */ /* 0x000fe20000000800 */
[----:B------:R4:W-:Y:S06]  /*2f20*/  MEMBAR.ALL.CTA ;  /* 0x0000000000007992 */ /* 0x0009ec0000008000 */
[----:B----4-:R-:W4:Y:S01]  /*2f30*/  FENCE.VIEW.ASYNC.S ;  /* 0x00000000000073c6 */ /* 0x010f220000000000 */
[----:B------:R-:W-:-:S09]  /*2f40*/  UPRMT UR4, URZ, 0x654, UR4 ;  /* 0x00000654ff047896 */ /* 0x000fd20008000004 */
[----:B----4-:R-:W-:Y:S01]  /*2f50*/  SYNCS.ARRIVE.TRANS64.RED.A1T0 RZ, [UR4], RZ ;  /* 0x000000ffffff79a7 */ /* 0x010fe20008100404 */
[----:B---3--:R-:W-:-:S13]  /*2f60*/  LOP3.LUT P0, RZ, R6, 0x1, RZ, 0xc0, !PT ;  /* 0x0000000106ff7812 */ /* 0x008fda000780c0ff */
[----:B------:R-:W-:Y:S01]  /*2f70*/  VOTEU.ANY UP1, P0 ;  /* 0x0000000000ff7886 */ /* 0x000fe20000020100 */
[----:B------:R-:W-:-:S13]  /*2f80*/  PLOP3.LUT P0, PT, PT, PT, UP1, 0x80, 0x8 ;  /* 0x000000000008781c */ /* 0x000fda0003f0f018 */
[----:B--2---:R-:W-:Y:S02]  /*2f90*/  @P0 MOV R0, R4 ;  /* 0x0000000400000202 */ /* 0x004fe40000000f00 */
[----:B------:R-:W-:Y:S02]  /*2fa0*/  @P0 LOP3.LUT R4, R5, 0xffff, RZ, 0xc0, !PT ;  /* 0x0000ffff05040812 */ /* 0x000fe400078ec0ff */
[----:B------:R-:W-:Y:S02]  /*2fb0*/  @P0 R2UR UR6, R0 ;  /* 0x00000000000602ca */ /* 0x000fe400000e0000 */
[----:B------:R-:W-:-:S11]  /*2fc0*/  @P0 R2UR UR5, R4 ;  /* 0x00000000040502ca */ /* 0x000fd600000e0000 */
[----:B------:R-:W-:Y:S02]  /*2fd0*/  @UP1 UMOV UR53, UR6 ;  /* 0x0000000600351c82 */ /* 0x000fe40008000000 */
[----:B------:R-:W-:Y:S01]  /*2fe0*/  @UP1 UMOV UR52, UR5 ;  /* 0x0000000500341c82 */ /* 0x000fe20008000000 */
[----:B------:R-:W-:Y:S05]  /*2ff0*/  BRA.U !UP0, `(.L_x_38) ;  /* 0x0000000108d47547 */ /* 0x000fea000b800000 */
[----:B------:R-:W1:Y:S01]  /*3000*/  LDCU.128 UR16, c[0x0][0xc10] ;  /* 0x00018200ff1077ac */ /* 0x000e620008000c00 */
[----:B------:R-:W2:Y:S01]  /*3010*/  LDCU UR20, c[0x0][0xc20] ;  /* 0x00018400ff1477ac */ /* 0x000ea20008000800 */
[----:B------:R-:W3:Y:S01]  /*3020*/  LDCU UR13, c[0x0][0xc0c] ;  /* 0x00018180ff0d77ac */ /* 0x000ee20008000800 */
[----:B------:R-:W4:Y:S01]  /*3030*/  LDCU.64 UR14, c[0x0][0xc28] ;  /* 0x00018500ff0e77ac */ /* 0x000f220008000a00 */
[----:B------:R-:W-:Y:S02]  /*3040*/  UISETP.NE.AND UP3, UPT, UR39, 0x1, UPT ;  /* 0x000000012700788c */ /* 0x000fe4000bf65270 */
[----:B-1----:R-:W-:Y:S02]  /*3050*/  UIMAD.WIDE.U32 UR4, UR57, UR19, URZ ;  /* 0x00000013390472a5 */ /* 0x002fe4000f8e00ff */
[----:B------:R-:W-:Y:S02]  /*3060*/  UIMAD.WIDE.U32 UR6, UR58, UR16, URZ ;  /* 0x000000103a0672a5 */ /* 0x000fe4000f8e00ff */
[----:B------:R-:W-:-:S02]  /*3070*/  UISETP.NE.AND UP0, UPT, UR18, 0x1, UPT ;  /* 0x000000011200788c */ /* 0x000fc4000bf05270 */
[----:B------:R-:W-:Y:S01]  /*3080*/  UIMAD.WIDE.U32 UR10, UR52, UR19, URZ ;  /* 0x00000013340a72a5 */ /* 0x000fe2000f8e00ff */
[----:B------:R-:W-:Y:S01]  /*3090*/  UMOV UR4, UR5 ;  /* 0x0000000500047c82 */ /* 0x000fe20008000000 */
[----:B---3--:R-:W-:Y:S02]  /*30a0*/  UISETP.NE.AND UP2, UPT, UR13, 0x1, UPT ;  /* 0x000000010d00788c */ /* 0x008fe4000bf45270 */
[----:B--2---:R-:W-:Y:S02]  /*30b0*/  USHF.R.U32.HI UR5, URZ, UR20, UR4 ;  /* 0x00000014ff057299 */ /* 0x004fe40008011604 */
[----:B------:R-:W-:Y:S01]  /*30c0*/  UIMAD.WIDE.U32 UR8, UR53, UR16, URZ ;  /* 0x00000010350872a5 */ /* 0x000fe2000f8e00ff */
[----:B------:R-:W-:Y:S01]  /*30d0*/  UMOV UR4, UR7 ;  /* 0x0000000700047c82 */ /* 0x000fe20008000000 */
[----:B------:R-:W-:Y:S02]  /*30e0*/  USEL UR5, UR57, UR5, !UP0 ;  /* 0x0000000539057287 */ /* 0x000fe4000c000000 */
[----:B------:R-:W-:-:S02]  /*30f0*/  USHF.R.U32.HI UR4, URZ, UR17, UR4 ;  /* 0x00000011ff047299 */ /* 0x000fc40008011604 */
[----:B----4-:R-:W-:Y:S02]  /*3100*/  UIMAD.WIDE.U32 UR6, UR5, UR14, URZ ;  /* 0x0000000e050672a5 */ /* 0x010fe4000f8e00ff */
[----:B------:R-:W-:Y:S01]  /*3110*/  USEL UR12, UR58, UR4, !UP2 ;  /* 0x000000043a0c7287 */ /* 0x000fe2000d000000 */
[----:B------:R-:W-:Y:S02]  /*3120*/  UMOV UR8, UR9 ;  /* 0x0000000900087c82 */ /* 0x000fe40008000000 */
[----:B------:R-:W-:Y:S01]  /*3130*/  UMOV UR4, UR11 ;  /* 0x0000000b00047c82 */ /* 0x000fe20008000000 */
[----:B------:R-:W-:Y:S01]  /*3140*/  UIMAD.WIDE.U32 UR10, UR12, UR14, URZ ;  /* 0x0000000e0c0a72a5 */ /* 0x000fe2000f8e00ff */
[----:B------:R-:W-:Y:S01]  /*3150*/  UMOV UR6, UR7 ;  /* 0x0000000700067c82 */ /* 0x000fe20008000000 */
[----:B------:R-:W-:Y:S02]  /*3160*/  USHF.R.U32.HI UR4, URZ, UR20, UR4 ;  /* 0x00000014ff047299 */ /* 0x000fe40008011604 */
[----:B------:R-:W-:-:S02]  /*3170*/  @UP3 USHF.R.U32.HI UR5, URZ, UR15, UR6 ;  /* 0x0000000fff053299 */ /* 0x000fc40008011606 */
[----:B------:R-:W-:Y:S01]  /*3180*/  USHF.R.U32.HI UR17, URZ, UR17, UR8 ;  /* 0x00000011ff117299 */ /* 0x000fe20008011608 */
[----:B------:R-:W-:Y:S01]  /*3190*/  UMOV UR6, UR11 ;  /* 0x0000000b00067c82 */ /* 0x000fe20008000000 */
[----:B------:R-:W-:Y:S02]  /*31a0*/  USEL UR4, UR52, UR4, !UP0 ;  /* 0x0000000434047287 */ /* 0x000fe4000c000000 */
[----:B------:R-:W-:Y:S02]  /*31b0*/  @UP3 USHF.R.U32.HI UR12, URZ, UR15, UR6 ;  /* 0x0000000fff0c3299 */ /* 0x000fe40008011606 */
[----:B------:R-:W-:Y:S02]  /*31c0*/  UIMAD UR6, UR39, UR5, URZ ;  /* 0x00000005270672a4 */ /* 0x000fe4000f8e02ff */
[----:B------:R-:W-:Y:S02]  /*31d0*/  USEL UR5, UR53, UR17, !UP2 ;  /* 0x0000001135057287 */ /* 0x000fe4000d000000 */
[----:B------:R-:W-:-:S02]  /*31e0*/  UIMAD UR8, UR39, UR12, URZ ;  /* 0x0000000c270872a4 */ /* 0x000fc4000f8e02ff */
[----:B------:R-:W-:Y:S02]  /*31f0*/  UISETP.GE.AND UP0, UPT, UR4, UR6, UPT ;  /* 0x000000060400728c */ /* 0x000fe4000bf06270 */
[----:B------:R-:W-:Y:S02]  /*3200*/  UIMAD.WIDE.U32 UR6, UR4, UR14, URZ ;  /* 0x0000000e040672a5 */ /* 0x000fe4000f8e00ff */
[----:B------:R-:W-:Y:S02]  /*3210*/  UISETP.GE.OR UP0, UPT, UR5, UR8, UP0 ;  /* 0x000000080500728c */ /* 0x000fe40008706670 */
[----:B------:R-:W-:Y:S02]  /*3220*/  UIMAD.WIDE.U32 UR8, UR5, UR14, URZ ;  /* 0x0000000e050872a5 */ /* 0x000fe4000f8e00ff */
[----:B------:R-:W-:Y:S01]  /*3230*/  UIADD3 UR10, UPT, UPT, -UR4, URZ, URZ ;  /* 0x000000ff040a7290 */ /* 0x000fe2000fffe1ff */
[----:B------:R-:W-:Y:S02]  /*3240*/  UMOV UR6, UR7 ;  /* 0x0000000700067c82 */ /* 0x000fe40008000000 */
[----:B------:R-:W-:-:S02]  /*3250*/  USHF.R.U32.HI UR6, URZ, UR15, UR6 ;  /* 0x0000000fff067299 */ /* 0x000fc40008011606 */
[----:B------:R-:W-:Y:S02]  /*3260*/  UIMAD UR10, UR18, UR10, UR52 ;  /* 0x0000000a120a72a4 */ /* 0x000fe4000f8e0234 */
[----:B------:R-:W-:Y:S01]  /*3270*/  USEL UR6, UR4, UR6, !UP3 ;  /* 0x0000000604067287 */ /* 0x000fe2000d800000 */
[----:B------:R-:W-:Y:S01]  /*3280*/  @!UP0 UMOV UR7, UR9 ;  /* 0x0000000900078c82 */ /* 0x000fe20008000000 */
[----:B------:R-:W-:Y:S02]  /*3290*/  UIADD3 UR9, UPT, UPT, -UR5, URZ, URZ ;  /* 0x000000ff05097290 */ /* 0x000fe4000fffe1ff */
[----:B------:R-:W-:Y:S02]  /*32a0*/  @!UP0 USHF.R.U32.HI UR7, URZ, UR15, UR7 ;  /* 0x0000000fff078299 */ /* 0x000fe40008011607 */
[----:B------:R-:W-:Y:S02]  /*32b0*/  UIADD3 UR8, UPT, UPT, -UR6, URZ, URZ ;  /* 0x000000ff06087290 */ /* 0x000fe4000fffe1ff */
[----:B------:R-:W-:-:S02]  /*32c0*/  @!UP0 USEL UR7, UR5, UR7, !UP3 ;  /* 0x0000000705078287 */ /* 0x000fc4000d800000 */
[----:B------:R-:W-:Y:S02]  /*32d0*/  UIMAD UR8, UR39, UR8, UR4 ;  /* 0x00000008270872a4 */ /* 0x000fe4000f8e0204 */
[----:B------:R-:W-:Y:S02]  /*32e0*/  @!UP0 UIADD3 UR6, UPT, UPT, UR6, -UR7, URZ ;  /* 0x8000000706068290 */ /* 0x000fe4000fffe0ff */
[----:B------:R-:W-:Y:S02]  /*32f0*/  @!UP0 UIMAD UR7, UR8, UR12, UR7 ;  /* 0x0000000c080782a4 */ /* 0x000fe4000f8e0207 */
[----:B------:R-:W-:Y:S02]  /*3300*/  @!UP0 UIMAD UR4, UR39, UR6, UR5 ;  /* 0x00000006270482a4 */ /* 0x000fe4000f8e0205 */
[----:B------:R-:W-:Y:S02]  /*3310*/  UIMAD UR6, UR13, UR9, UR53 ;  /* 0x000000090d0672a4 */ /* 0x000fe4000f8e0235 */
[----:B------:R-:W-:Y:S01]  /*3320*/  UIMAD UR52, UR4, UR18, UR10 ;  /* 0x00000012043472a4 */ /* 0x000fe2000f8e020a */
[----:B------:R-:W-:-:S02]  /*3330*/  @!UP0 UMOV UR5, UR7 ;  /* 0x0000000700058c82 */ /* 0x000fc40008000000 */
[----:B------:R-:W-:-:S12]  /*3340*/  UIMAD UR53, UR5, UR13, UR6 ;  /* 0x0000000d053572a4 */ /* 0x000fd8000f8e0206 */
.L_x_38:
[----:B------:R-:W2:Y:S02]  /*3350*/  LDCU UR4, c[0x0][0xc30] ;  /* 0x00018600ff0477ac */ /* 0x000ea40008000800 */
[----:B--2---:R-:W-:-:S09]  /*3360*/  UISETP.NE.AND UP0, UPT, UR4, 0x1, UPT ;  /* 0x000000010400788c */ /* 0x004fd2000bf05270 */
[----:B------:R-:W-:Y:S05]  /*3370*/  BRA.U UP0, `(.L_x_39) ;  /* 0x0000000100447547 */ /* 0x000fea000b800000 */
[----:B------:R-:W2:Y:S01]  /*3380*/  LDCU.128 UR8, c[0x0][0xc10] ;  /* 0x00018200ff0877ac */ /* 0x000ea20008000c00 */
[----:B------:R-:W3:Y:S01]  /*3390*/  LDCU UR12, c[0x0][0xc0c] ;  /* 0x00018180ff0c77ac */ /* 0x000ee20008000800 */
[----:B------:R-:W4:Y:S01]  /*33a0*/  LDCU UR13, c[0x0][0xc20] ;  /* 0x00018400ff0d77ac */ /* 0x000f220008000800 */
[----:B--2---:R-:W-:Y:S02]  /*33b0*/  UIMAD.WIDE.U32 UR6, UR53, UR8, URZ ;  /* 0x00000008350672a5 */ /* 0x004fe4000f8e00ff */
[----:B------:R-:W-:Y:S02]  /*33c0*/  UIMAD.WIDE.U32 UR4, UR52, UR11, URZ ;  /* 0x0000000b340472a5 */ /* 0x000fe4000f8e00ff */
[----:B---3--:R-:W-:Y:S02]  /*33d0*/  UISETP.NE.AND UP2, UPT, UR12, 0x1, UPT ;  /* 0x000000010c00788c */ /* 0x008fe4000bf45270 */
[----:B------:R-:W-:Y:S01]  /*33e0*/  UISETP.NE.AND UP0, UPT, UR10, 0x1, UPT ;  /* 0x000000010a00788c */ /* 0x000fe2000bf05270 */
[----:B------:R-:W-:-:S02]  /*33f0*/  UMOV UR6, UR7 ;  /* 0x0000000700067c82 */ /* 0x000fc40008000000 */
[----:B------:R-:W-:Y:S01]  /*3400*/  UMOV UR4, UR5 ;  /* 0x0000000500047c82 */ /* 0x000fe20008000000 */
[----:B------:R-:W-:Y:S02]  /*3410*/  USHF.R.U32.HI UR6, URZ, UR9, UR6 ;  /* 0x00000009ff067299 */ /* 0x000fe40008011606 */
[----:B----4-:R-:W-:Y:S02]  /*3420*/  USHF.R.U32.HI UR4, URZ, UR13, UR4 ;  /* 0x0000000dff047299 */ /* 0x010fe40008011604 */
[----:B------:R-:W-:Y:S02]  /*3430*/  USEL UR5, UR53, UR6, !UP2 ;  /* 0x0000000635057287 */ /* 0x000fe4000d000000 */
[----:B------:R-:W-:-:S04]  /*3440*/  USEL UR4, UR52, UR4, !UP0 ;  /* 0x0000000434047287 */ /* 0x000fc8000c000000 */
[----:B------:R-:W-:Y:S02]  /*3450*/  UIADD3 UR6, UPT, UPT, UR5, -UR4, URZ ;  /* 0x8000000405067290 */ /* 0x000fe4000fffe0ff */
[----:B------:R-:W-:Y:S02]  /*3460*/  UIADD3 UR4, UPT, UPT, -UR5, UR4, URZ ;  /* 0x0000000405047290 */ /* 0x000fe4000fffe1ff */
[----:B------:R-:W-:Y:S02]  /*3470*/  UIMAD UR52, UR6, UR10, UR52 ;  /* 0x0000000a063472a4 */ /* 0x000fe4000f8e0234 */
[----:B------:R-:W-:-:S12]  /*3480*/  UIMAD UR53, UR4, UR12, UR53 ;  /* 0x0000000c043572a4 */ /* 0x000fd8000f8e0235 */
.L_x_39:
[----:B------:R-:W-:Y:S01]  /*3490*/  PLOP3.LUT P1, PT, PT, PT, PT, 0x80, 0x8 ;  /* 0x000000000008781c */ /* 0x000fe20003f2f070 */
[----:B------:R-:W-:Y:S01]  /*34a0*/  UIADD3 UR49, UPT, UPT, UR53, UR62, URZ ;  /* 0x0000003e35317290 */ /* 0x000fe2000fffe0ff */
[----:B------:R-:W-:Y:S01]  /*34b0*/  LOP3.LUT R2, R2, 0x1, RZ, 0x3c, !PT ;  /* 0x0000000102027812 */ /* 0x000fe200078e3cff */
[----:B------:R-:W-:Y:S01]  /*34c0*/  UIADD3 UR46, UPT, UPT, UR52, UR63, URZ ;  /* 0x0000003f342e7290 */ /* 0x000fe2000fffe0ff */
[----:B------:R-:W-:Y:S11]  /*34d0*/  BRA.U UP1, `(.L_x_40) ;  /* 0xffffffe5019c7547 */ /* 0x000ff6000b83ffff */
[----:B------:R-:W-:Y:S01]  /*34e0*/  UIADD3 UR30, UPT, UPT, UR30, 0x120, URZ ;  /* 0x000001201e1e7890 */ /* 0x000fe2000fffe0ff */
[----:B------:R-:W-:-:S03]  /*34f0*/  MOV R2, UR29 ;  /* 0x0000001d00027c02 */ /* 0x000fc60008000f00 */
[----:B------:R-:W-:Y:S01]  /*3500*/  ULEA UR4, UR31, UR30, 0x3 ;  /* 0x0000001e1f047291 */ /* 0x000fe2000f8e18ff */
[----:B------:R-:W-:-:S08]  /*3510*/  SHF.L.U32 R2, R2, 0x1f, RZ ;  /* 0x0000001f02027819 */ /* 0x000fd000000006ff */
[----:B------:R-:W2:Y:S02]  /*3520*/  SYNCS.PHASECHK.TRANS64.TRYWAIT P0, [UR4], R2 ;  /* 0x00000002ff0075a7 */ /* 0x000ea40008001104 */
[----:B--2---:R-:W-:Y:S05]  /*3530*/  @!P0 BRA `(.L_x_41) ;  /* 0x0000006000b48947 */ /* 0x004fea0003800000 */
.L_x_146:
[----:B------:R-:W-:-:S04]  /*3540*/  UIADD3 UR4, UPT, UPT, UR31, 0x1, URZ ;  /* 0x000000011f047890 */ /* 0x000fc8000fffe0ff */
[----:B------:R-:W-:-:S04]  /*3550*/  UISETP.NE.AND UP0, UPT, UR4, 0x24, UPT ;  /* 0x000000240400788c */ /* 0x000fc8000bf05270 */
[----:B------:R-:W-:Y:S02]  /*3560*/  USEL UR5, URZ, 0x1, UP0 ;  /* 0x00000001ff057887 */ /* 0x000fe40008000000 */
[----:B------:R-:W-:Y:S02]  /*3570*/  USEL UR4, UR4, URZ, UP0 ;  /* 0x000000ff04047287 */ /* 0x000fe40008000000 */
[----:B------:R-:W-:Y:S02]  /*3580*/  ULOP3.LUT UR6, UR29, UR5, URZ, 0x3c, !UPT ;  /* 0x000000051d067292 */ /* 0x000fe4000f8e3cff */
[----:B------:R-:W-:-:S04]  /*3590*/  ULEA UR5, UR4, UR30, 0x3 ;  /* 0x0000001e04057291 */ /* 0x000fc8000f8e18ff */
[----:B--2---:R-:W-:-:S04]  /*35a0*/  MOV R2, UR6 ;  /* 0x0000000600027c02 */ /* 0x004fc80008000f00 */
[----:B------:R-:W-:-:S04]  /*35b0*/  SHF.L.U32 R2, R2, 0x1f, RZ ;  /* 0x0000001f02027819 */ /* 0x000fc800000006ff */
[----:B------:R-:W2:Y:S02]  /*35c0*/  SYNCS.PHASECHK.TRANS64.TRYWAIT P0, [UR5], R2 ;  /* 0x00000002ff0075a7 */ /* 0x000ea40008001105 */
[----:B--2---:R-:W-:Y:S05]  /*35d0*/  @!P0 BRA `(.L_x_42) ;  /* 0x0000006000a48947 */ /* 0x004fea0003800000 */
.L_x_148:
        /* <DEDUP_REMOVED lines=10> */
.L_x_150:
        /* <DEDUP_REMOVED lines=10> */
.L_x_152:
        /* <DEDUP_REMOVED lines=10> */
.L_x_154:
        /* <DEDUP_REMOVED lines=10> */
.L_x_156:
        /* <DEDUP_REMOVED lines=10> */
.L_x_158:
        /* <DEDUP_REMOVED lines=10> */
.L_x_160:
        /* <DEDUP_REMOVED lines=10> */
.L_x_162:
        /* <DEDUP_REMOVED lines=10> */
.L_x_164:
        /* <DEDUP_REMOVED lines=10> */
.L_x_166:
        /* <DEDUP_REMOVED lines=10> */
.L_x_168:
        /* <DEDUP_REMOVED lines=10> */
.L_x_170:
        /* <DEDUP_REMOVED lines=10> */
.L_x_172:
        /* <DEDUP_REMOVED lines=10> */
.L_x_174:
        /* <DEDUP_REMOVED lines=10> */
.L_x_176:
        /* <DEDUP_REMOVED lines=10> */
.L_x_178:
        /* <DEDUP_REMOVED lines=10> */
.L_x_180:
        /* <DEDUP_REMOVED lines=10> */
.L_x_182:
        /* <DEDUP_REMOVED lines=10> */
.L_x_184:
        /* <DEDUP_REMOVED lines=10> */
.L_x_186:
        /* <DEDUP_REMOVED lines=10> */
.L_x_188:
        /* <DEDUP_REMOVED lines=10> */
.L_x_190:
        /* <DEDUP_REMOVED lines=10> */
.L_x_192:
        /* <DEDUP_REMOVED lines=10> */
.L_x_194:
        /* <DEDUP_REMOVED lines=10> */
.L_x_196:
        /* <DEDUP_REMOVED lines=10> */
.L_x_198:
        /* <DEDUP_REMOVED lines=10> */
.L_x_200:
        /* <DEDUP_REMOVED lines=10> */
.L_x_202:
        /* <DEDUP_REMOVED lines=10> */
.L_x_204:
        /* <DEDUP_REMOVED lines=10> */
.L_x_206:
        /* <DEDUP_REMOVED lines=10> */
.L_x_208:
        /* <DEDUP_REMOVED lines=10> */
.L_x_210:
        /* <DEDUP_REMOVED lines=10> */
.L_x_212:
        /* <DEDUP_REMOVED lines=10> */
.L_x_214:
[----:B------:R-:W-:-:S04]  /*4a80*/  UIADD3 UR4, UPT, UPT, UR4, 0x1, URZ ;  /* 0x0000000104047890 */ /* 0x000fc8000fffe0ff */
[----:B------:R-:W-:-:S04]  /*4a90*/  UISETP.NE.AND UP0, UPT, UR4, 0x24, UPT ;  /* 0x000000240400788c */ /* 0x000fc8000bf05270 */
[----:B------:R-:W-:Y:S02]  /*4aa0*/  USEL UR5, URZ, 0x1, UP0 ;  /* 0x00000001ff057887 */ /* 0x000fe40008000000 */
[----:B------:R-:W-:Y:S02]  /*4ab0*/  USEL UR4, UR4, URZ, UP0 ;  /* 0x000000ff04047287 */ /* 0x000fe40008000000 */
[----:B------:R-:W-:Y:S02]  /*4ac0*/  ULOP3.LUT UR5, UR6, UR5, URZ, 0x3c, !UPT ;  /* 0x0000000506057292 */ /* 0x000fe4000f8e3cff */
[----:B------:R-:W-:-:S04]  /*4ad0*/  ULEA UR4, UR4, UR30, 0x3 ;  /* 0x0000001e04047291 */ /* 0x000fc8000f8e18ff */
[----:B--2---:R-:W-:Y:S02]  /*4ae0*/  IMAD.U32 R2, RZ, RZ, UR5 ;  /* 0x00000005ff027e24 */ /* 0x004fe4000f8e00ff */
[----:B------:R-:W-:-:S03]  /*4af0*/  MOV R0, UR4 ;  /* 0x0000000400007c02 */ /* 0x000fc60008000f00 */
[----:B------:R-:W-:-:S07]  /*4b00*/  SHF.L.U32 R2, R2, 0x1f, RZ ;  /* 0x0000001f02027819 */ /* 0x000fce00000006ff */
.L_x_76:
[----:B--2---:R2:W3:Y:S02]  /*4b10*/  SYNCS.PHASECHK.TRANS64.TRYWAIT P0, [R0+URZ], R2 ;  /* 0x00000002000075a7 */ /* 0x0044e400080011ff */
[----:B---3--:R-:W-:Y:S05]  /*4b20*/  @!P0 NANOSLEEP.SYNCS 0x989680 ;  /* 0x009896800000895d */ /* 0x008fea0003900000 */
[----:B------:R-:W3:Y:S02]  /*4b30*/  @!P0 SYNCS.PHASECHK.TRANS64 P0, [R0+URZ], R2 ;  /* 0x00000002000085a7 */ /* 0x000ee400080010ff */
[----:B-1-3--:R-:W-:Y:S05]  /*4b40*/  @P0 EXIT ;  /* 0x000000000000094d */ /* 0x00afea0003800000 */
[----:B------:R-:W-:Y:S05]  /*4b50*/  BRA `(.L_x_76) ;  /* 0xfffffffc00ec7947 */ /* 0x000fea000383ffff */
.L_x_22:
[----:B------:R-:W2:Y:S02]  /*4b60*/  S2UR UR4, SR_CgaCtaId ;  /* 0x00000000000479c3 */ /* 0x000ea40000008800 */
[----:B--2---:R-:W-:-:S04]  /*4b70*/  UISETP.NE.AND UP0, UPT, UR4, URZ, UPT ;  /* 0x000000ff0400728c */ /* 0x004fc8000bf05270 */
[----:B------:R-:W-:-:S09]  /*4b80*/  UISETP.NE.OR UP0, UPT, UR18, 0x1, UP0 ;  /* 0x000000011200788c */ /* 0x000fd20008705670 */
[----:B------:R-:W-:Y:S05]  /*4b90*/  BRA.U UP0, `(.L_x_77) ;  /* 0x0000000100b47547 */ /* 0x000fea000b800000 */
[----:B------:R-:W2:Y:S01]  /*4ba0*/  S2UR UR5, SR_CgaCtaId ;  /* 0x00000000000579c3 */ /* 0x000ea20000008800 */
[----:B------:R-:W-:Y:S01]  /*4bb0*/  UMOV UR4, 0x400 ;  /* 0x0000040000047882 */ /* 0x000fe20000000000 */
[----:B------:R-:W-:Y:S01]  /*4bc0*/  HFMA2 R2, -RZ, RZ, 0, 5.9604644775390625e-08 ;  /* 0x00000001ff027431 */ /* 0x000fe200000001ff */
[----:B------:R-:W-:Y:S01]  /*4bd0*/  ISETP.GE.U32.AND P0, PT, R3, 0x2, PT ;  /* 0x000000020300780c */ /* 0x000fe20003f06070 */
[----:B------:R-:W-:Y:S01]  /*4be0*/  IMAD.MOV.U32 R8, RZ, RZ, RZ ;  /* 0x000000ffff087224 */ /* 0x000fe200078e00ff */
[----:B--2---:R-:W-:-:S04]  /*4bf0*/  ULEA UR4, UR5, UR4, 0x18 ;  /* 0x0000000405047291 */ /* 0x004fc8000f8ec0ff */
[----:B------:R-:W-:Y:S02]  /*4c00*/  UIADD3 UR5, UPT, UPT, UR4, 0x268, URZ ;  /* 0x0000026804057890 */ /* 0x000fe4000fffe0ff */
[----:B------:R-:W-:Y:S02]  /*4c10*/  UIADD3 UR8, UPT, UPT, UR4, 0x260, URZ ;  /* 0x0000026004087890 */ /* 0x000fe4000fffe0ff */
[----:B------:R-:W-:-:S12]  /*4c20*/  UPRMT UR5, URZ, 0x654, UR5 ;  /* 0x00000654ff057896 */ /* 0x000fd80008000005 */
.L_x_80:
[----:B------:R-:W-:Y:S01]  /*4c30*/  SHF.L.U32 R6, R2, 0x1f, RZ ;  /* 0x0000001f02067819 */ /* 0x000fe200000006ff */
[----:B------:R-:W-:Y:S02]  /*4c40*/  IMAD.U32 R4, RZ, RZ, UR8 ;  /* 0x00000008ff047e24 */ /* 0x000fe4000f8e00ff */
[----:B------:R-:W-:Y:S01]  /*4c50*/  @!P0 IMAD.MOV.U32 R5, RZ, RZ, 0x10 ;  /* 0x00000010ff058424 */ /* 0x000fe200078e00ff */
[----:B------:R-:W2:Y:S02]  /*4c60*/  SYNCS.PHASECHK.TRANS64.TRYWAIT P1, [UR4+0x268], R6 ;  /* 0x00026806ff0075a7 */ /* 0x000ea40008021104 */
[----:B------:R-:W-:-:S04]  /*4c70*/  PRMT R4, R3, 0x654, R4 ;  /* 0x0000065403047816 */ /* 0x000fc80000000004 */
[----:B------:R-:W-:Y:S01]  /*4c80*/  SEL R0, R4, R0, !P0 ;  /* 0x0000000004007207 */ /* 0x000fe20004000000 */
[----:B--2---:R-:W-:Y:S06]  /*4c90*/  @!P1 BRA `(.L_x_78) ;  /* 0x0000005800249947 */ /* 0x004fec0003800000 */
.L_x_216:
[----:B------:R-:W-:Y:S01]  /*4ca0*/  UIADD3 UR6, UPT, UPT, UR4, 0x2a0, URZ ;  /* 0x000002a004067890 */ /* 0x000fe2000fffe0ff */
[----:B------:R3:W-:Y:S01]  /*4cb0*/  @!P0 SYNCS.ARRIVE.TRANS64.RED RZ, [R0+URZ], R5 ;  /* 0x0000000500ff89a7 */ /* 0x0007e200080004ff */
[----:B------:R-:W-:Y:S01]  /*4cc0*/  UIADD3 UR7, UPT, UPT, UR4, 0x260, URZ ;  /* 0x0000026004077890 */ /* 0x000fe2000fffe0ff */
[----:B------:R-:W-:-:S08]  /*4cd0*/  LOP3.LUT R2, R2, 0x1, RZ, 0x3c, !PT ;  /* 0x0000000102027812 */ /* 0x000fd000078e3cff */
[----:B------:R-:W-:Y:S06]  /*4ce0*/  UGETNEXTWORKID.BROADCAST [UR6], [UR7] ;  /* 0x00000000060073ca */ /* 0x000fec0008000100 */
[----:B---3--:R-:W-:-:S04]  /*4cf0*/  SHF.L.U32 R5, R8, 0x1f, RZ ;  /* 0x0000001f08057819 */ /* 0x008fc800000006ff */
[----:B------:R-:W3:Y:S02]  /*4d00*/  SYNCS.PHASECHK.TRANS64.TRYWAIT P1, [UR4+0x260], R5 ;  /* 0x00026005ff0075a7 */ /* 0x000ee40008021104 */
[----:B---3--:R-:W-:Y:S05]  /*4d10*/  @!P1 BRA `(.L_x_79) ;  /* 0x00000058001c9947 */ /* 0x008fea0003800000 */
.L_x_218:
[----:B--2---:R-:W2:Y:S01]  /*4d20*/  LDS.128 R4, [UR4+0x2a0] ;  /* 0x0002a004ff047984 */ /* 0x004ea20008000c00 */
[----:B------:R-:W-:Y:S01]  /*4d30*/  LOP3.LUT R8, R8, 0x1, RZ, 0x3c, !PT ;  /* 0x0000000108087812 */ /* 0x000fe200078e3cff */
[----:B------:R-:W-:Y:S01]  /*4d40*/  @!PT LDS RZ, [RZ] ;  /* 0x00000000fffff984 */ /* 0x000fe20000000800 */
[----:B------:R-:W-:Y:S01]  /*4d50*/  @!PT LDS RZ, [RZ] ;  /* 0x00000000fffff984 */ /* 0x000fe20000000800 */
[----:B------:R-:W-:Y:S01]  /*4d60*/  @!PT LDS RZ, [RZ] ;  /* 0x00000000fffff984 */ /* 0x000fe20000000800 */
[----:B------:R-:W-:Y:S01]  /*4d70*/  @!PT LDS RZ, [RZ] ;  /* 0x00000000fffff984 */ /* 0x000fe20000000800 */
[----:B------:R3:W-:Y:S06]  /*4d80*/  MEMBAR.ALL.CTA ;  /* 0x0000000000007992 */ /* 0x0007ec0000008000 */
[----:B---3--:R-:W3:Y:S02]  /*4d90*/  FENCE.VIEW.ASYNC.S ;  /* 0x00000000000073c6 */ /* 0x008ee40000000000 */
[----:B---3--:R-:W-:Y:S01]  /*4da0*/  SYNCS.ARRIVE.TRANS64.RED.A1T0 RZ, [UR5], RZ ;  /* 0x000000ffffff79a7 */ /* 0x008fe20008100405 */
[----:B--2---:R-:W-:-:S13]  /*4db0*/  LOP3.LUT P1, RZ, R6, 0x1, RZ, 0xc0, !PT ;  /* 0x0000000106ff7812 */ /* 0x004fda000782c0ff */
[----:B------:R-:W-:Y:S05]  /*4dc0*/  @P1 BRA `(.L_x_80) ;  /* 0xfffffffc00981947 */ /* 0x000fea000383ffff */
[----:B------:R-:W-:-:S04]  /*4dd0*/  SHF.L.U32 R0, R2, 0x1f, RZ ;  /* 0x0000001f02007819 */ /* 0x000fc800000006ff */
[----:B------:R-:W2:Y:S02]  /*4de0*/  SYNCS.PHASECHK.TRANS64 P0, [UR4+0x268], R0 ;  /* 0x00026800ff0075a7 */ /* 0x000ea40008001004 */
[----:B-12---:R-:W-:Y:S05]  /*4df0*/  @P0 EXIT ;  /* 0x000000000000094d */ /* 0x006fea0003800000 */
[----:B------:R-:W-:-:S07]  /*4e00*/  MOV R0, UR4 ;  /* 0x0000000400007c02 */ /* 0x000fce0008000f00 */
.L_x_81:
[----:B-1----:R-:W-:-:S04]  /*4e10*/  SHF.L.U32 R3, R2, 0x1f, RZ ;  /* 0x0000001f02037819 */ /* 0x002fc800000006ff */
[----:B------:R1:W2:Y:S03]  /*4e20*/  SYNCS.PHASECHK.TRANS64.TRYWAIT P0, [R0+URZ+0x268], R3 ;  /* 0x00026803000075a7 */ /* 0x0002a600080011ff */
[----:B--2---:R-:W-:Y:S05]  /*4e30*/  @!P0 NANOSLEEP.SYNCS 0x989680 ;  /* 0x009896800000895d */ /* 0x004fea0003900000 */
[----:B------:R-:W2:Y:S02]  /*4e40*/  @!P0 SYNCS.PHASECHK.TRANS64 P0, [R0+URZ+0x268], R3 ;  /* 0x00026803000085a7 */ /* 0x000ea400080010ff */
[----:B--2---:R-:W-:Y:S05]  /*4e50*/  @P0 EXIT ;  /* 0x000000000000094d */ /* 0x004fea0003800000 */
[----:B------:R-:W-:Y:S05]  /*4e60*/  BRA `(.L_x_81) ;  /* 0xfffffffc00e87947 */ /* 0x000fea000383ffff */
.L_x_77:
[----:B------:R-:W-:Y:S05]  /*4e70*/  BRA.U UP4, `(.L_x_82) ;  /* 0x00000011045c7547 */ /* 0x000fea000b800000 */
[----:B------:R-:W2:Y:S01]  /*4e80*/  S2UR UR4, SR_CgaCtaId ;  /* 0x00000000000479c3 */ /* 0x000ea20000008800 */
[----:B------:R-:W-:Y:S01]  /*4e90*/  UMOV UR5, 0x40 ;  /* 0x0000004000057882 */ /* 0x000fe20000000000 */
[----:B------:R-:W-:Y:S01]  /*4ea0*/  NOP ;  /* 0x0000000000007918 */ /* 0x000fe20000000000 */
[----:B------:R-:W-:Y:S01]  /*4eb0*/  UMOV UR6, 0x400 ;  /* 0x0000040000067882 */ /* 0x000fe20000000000 */
[----:B--2---:R-:W-:Y:S02]  /*4ec0*/  ULEA UR5, UR4, UR5, 0x18 ;  /* 0x0000000504057291 */ /* 0x004fe4000f8ec0ff */
[----:B------:R-:W-:-:S07]  /*4ed0*/  ULEA UR6, UR4, UR6, 0x18 ;  /* 0x0000000604067291 */ /* 0x000fce000f8ec0ff */
[----:B------:R-:W2:Y:S02]  /*4ee0*/  LDS.U8 R3, [UR5+0x1c] ;  /* 0x00001c05ff037984 */ /* 0x000ea40008000000 */
[----:B--2---:R-:W-:-:S13]  /*4ef0*/  ISETP.NE.AND P0, PT, R3, RZ, PT ;  /* 0x000000ff0300720c */ /* 0x004fda0003f05270 */
[----:B------:R-:W-:Y:S05]  /*4f00*/  @P0 BRA `(.L_x_83) ;  /* 0x0000000400080947 */ /* 0x000fea0003800000 */
[----:B------:R-:W-:Y:S02]  /*4f10*/  UISETP.NE.U32.AND UP1, UPT, UR33, 0x1, UPT ;  /* 0x000000012100788c */ /* 0x000fe4000bf25070 */
[----:B------:R-:W-:-:S07]  /*4f20*/  UIADD3 UR7, UPT, UPT, UR5, 0x8, URZ ;  /* 0x0000000805077890 */ /* 0x000fce000fffe0ff */
[----:B------:R-:W-:Y:S05]  /*4f30*/  BRA.U !UP1, `(.L_x_84) ;  /* 0x00000001099c7547 */ /* 0x000fea000b800000 */
[----:B------:R-:W-:Y:S01]  /*4f40*/  ELECT P0, URZ, PT ;  /* 0x0000000000ff782f */ /* 0x000fe20003800000 */
[----:B------:R-:W-:-:S12]  /*4f50*/  BSSY B0, `(.L_x_84) ;  /* 0x0000025000007945 */ /* 0x000fd80003800000 */
[----:B------:R-:W-:Y:S05]  /*4f60*/  @!P0 BRA `(.L_x_85) ;  /* 0x00000000008c8947 */ /* 0x000fea0003800000 */
[----:B------:R-:W-:-:S05]  /*4f70*/  UMOV UR4, 0x10 ;  /* 0x0000001000047882 */ /* 0x000fca0000000000 */
[----:B------:R-:W-:Y:S04]  /*4f80*/  DEPBAR.LE SB2, 0x36 ;  /* 0x0000ad800000791a */ /* 0x000fe80000000000 */
[----:B------:R-:W2:Y:S02]  /*4f90*/  UTCATOMSWS.2CTA.FIND_AND_SET.ALIGN UP0, UR4, UR4 ;  /* 0x00000004000475e3 */ /* 0x000ea40008200800 */
[----:B--2---:R-:W-:Y:S01]  /*4fa0*/  MOV R10, UR4 ;  /* 0x00000004000a7c02 */ /* 0x004fe20008000f00 */
[----:B------:R-:W-:Y:S06]  /*4fb0*/  BRA.U UP0, `(.L_x_86) ;  /* 0x0000000100187547 */ /* 0x000fec000b800000 */
.L_x_87:
[----:B------:R-:W-:Y:S05]  /*4fc0*/  NANOSLEEP 0x64 ;  /* 0x000000640000795d */ /* 0x000fea0003800000 */
[----:B------:R-:W-:-:S05]  /*4fd0*/  UMOV UR4, 0x10 ;  /* 0x0000001000047882 */ /* 0x000fca0000000000 */
[----:B------:R-:W-:Y:S04]  /*4fe0*/  DEPBAR.LE SB2, 0x36 ;  /* 0x0000ad800000791a */ /* 0x000fe80000000000 */
[----:B------:R-:W2:Y:S02]  /*4ff0*/  UTCATOMSWS.2CTA.FIND_AND_SET.ALIGN UP0, UR4, UR4 ;  /* 0x00000004000475e3 */ /* 0x000ea40008200800 */
[----:B--2---:R-:W-:Y:S01]  /*5000*/  MOV R10, UR4 ;  /* 0x00000004000a7c02 */ /* 0x004fe20008000f00 */
[----:B------:R-:W-:Y:S05]  /*5010*/  BRA.U !UP0, `(.L_x_87) ;  /* 0xfffffffd08e87547 */ /* 0x000fea000b83ffff */
.L_x_86:
[----:B------:R-:W2:Y:S01]  /*5020*/  LDS R6, [UR5+0x10] ;  /* 0x00001005ff067984 */ /* 0x000ea20008000800 */
[----:B------:R-:W-:Y:S01]  /*5030*/  IMAD.U32 R3, RZ, RZ, UR6 ;  /* 0x00000006ff037e24 */ /* 0x000fe2000f8e00ff */
[----:B------:R-:W-:-:S03]  /*5040*/  MOV R4, UR32 ;  /* 0x0000002000047c02 */ /* 0x000fc60008000f00 */
[----:B------:R-:W-:Y:S01]  /*5050*/  VIADD R3, R3, 0x2b0 ;  /* 0x000002b003037836 */ /* 0x000fe20000000000 */
[----:B--2---:R-:W-:-:S04]  /*5060*/  SHF.L.U32 R6, R6, 0x1f, RZ ;  /* 0x0000001f06067819 */ /* 0x004fc800000006ff */
[----:B------:R-:W2:Y:S02]  /*5070*/  SYNCS.PHASECHK.TRANS64.TRYWAIT P0, [UR5+0x8], R6 ;  /* 0x00000806ff0075a7 */ /* 0x000ea40008001105 */
[----:B--2---:R-:W-:Y:S05]  /*5080*/  @P0 BRA `(.L_x_88) ;  /* 0x0000000000080947 */ /* 0x004fea0003800000 */
[----:B------:R-:W2:Y:S02]  /*5090*/  SYNCS.PHASECHK.TRANS64.TRYWAIT P0, [UR5+0x8], R6 ;  /* 0x00000806ff0075a7 */ /* 0x000ea40008001105 */
[----:B--2---:R-:W-:Y:S05]  /*50a0*/  @!P0 BRA `(.L_x_89) ;  /* 0x0000005400508947 */ /* 0x004fea0003800000 */
.L_x_88:
[----:B------:R-:W-:Y:S01]  /*50b0*/  PRMT R4, R4, 0x654, R3 ;  /* 0x0000065404047816 */ /* 0x000fe20000000003 */
[----:B------:R-:W-:Y:S01]  /*50c0*/  HFMA2 R3, -RZ, RZ, 0, 5.9604644775390625e-08 ;  /* 0x00000001ff037431 */ /* 0x000fe200000001ff */
[----:B------:R-:W-:Y:S01]  /*50d0*/  UPRMT UR4, UR32, 0x654, UR7 ;  /* 0x0000065420047896 */ /* 0x000fe20008000007 */
[----:B------:R-:W-:Y:S02]  /*50e0*/  IMAD.MOV.U32 R8, RZ, RZ, 0xffff ;  /* 0x0000ffffff087424 */ /* 0x000fe400078e00ff */
[----:B--2---:R-:W-:Y:S02]  /*50f0*/  IMAD.MOV.U32 R6, RZ, RZ, 0x4 ;  /* 0x00000004ff067424 */ /* 0x004fe400078e00ff */
[----:B------:R-:W-:Y:S01]  /*5100*/  IMAD.SHL.U32 R9, R10, 0x20, RZ ;  /* 0x000000200a097824 */ /* 0x000fe200078e00ff */
[----:B------:R-:W-:Y:S02]  /*5110*/  MOV R5, UR4 ;  /* 0x0000000400057c02 */ /* 0x000fe40008000f00 */
[-C--:B------:R-:W-:Y:S01]  /*5120*/  SHF.L.U32 R8, R8, R10.reuse, RZ ;  /* 0x0000000a08087219 */ /* 0x080fe200000006ff */
[----:B------:R2:W-:Y:S01]  /*5130*/  SYNCS.ARRIVE.TRANS64.RED RZ, [UR4], R6 ;  /* 0x00000006ffff79a7 */ /* 0x0005e20008000404 */
[----:B------:R-:W-:Y:S01]  /*5140*/  SHF.L.U32 R7, R3, R10, RZ ;  /* 0x0000000a03077219 */ /* 0x000fe200000006ff */
[----:B------:R2:W-:Y:S04]  /*5150*/  STS [UR6+0x2b0], R9 ;  /* 0x0002b009ff007988 */ /* 0x0005e80008000806 */
[----:B------:R2:W-:Y:S04]  /*5160*/  STAS [R4.64], R10 ;  /* 0x0000000a04007dbd */ /* 0x0005e8000c0008ff */
[----:B------:R2:W-:Y:S04]  /*5170*/  ATOMS.OR RZ, [UR5+0x14], R8 ;  /* 0x00001408ffff798c */ /* 0x0005e8000b000005 */
[----:B------:R2:W-:Y:S04]  /*5180*/  ATOMS.OR RZ, [UR5+0x18], R7 ;  /* 0x00001807ffff798c */ /* 0x0005e8000b000005 */
[----:B------:R2:W-:Y:S02]  /*5190*/  ATOMS.XOR RZ, [UR5+0x10], R3 ;  /* 0x00001003ffff798c */ /* 0x0005e4000b800005 */
.L_x_85:
[----:B-1----:R-:W-:Y:S05]  /*51a0*/  BSYNC B0 ;  /* 0x0000000000007941 */ /* 0x002fea0003800000 */
.L_x_84:
[----:B------:R-:W-:Y:S05]  /*51b0*/  BRA.U UP1, `(.L_x_90) ;  /* 0x00000001016c7547 */ /* 0x000fea000b800000 */
[----:B------:R-:W-:-:S03]  /*51c0*/  UMOV UR4, 0xffffffff ;  /* 0xffffffff00047882 */ /* 0x000fc60000000000 */
[----:B------:R-:W-:Y:S05]  /*51d0*/  BRA.DIV UR4, `(.L_x_91) ;  /* 0x00000056041c7947 */ /* 0x000fea000b800000 */
[----:B------:R-:W-:-:S13]  /*51e0*/  ELECT P0, URZ, PT ;  /* 0x0000000000ff782f */ /* 0x000fda0003800000 */
.L_x_221:
[----:B------:R-:W-:Y:S05]  /*51f0*/  @!P0 BRA `(.L_x_90) ;  /* 0x00000000005c8947 */ /* 0x000fea0003800000 */
[----:B--2---:R-:W2:Y:S02]  /*5200*/  LDS R4, [UR5+0x10] ;  /* 0x00001005ff047984 */ /* 0x004ea40008000800 */
[----:B--2---:R-:W-:-:S04]  /*5210*/  SHF.L.U32 R4, R4, 0x1f, RZ ;  /* 0x0000001f04047819 */ /* 0x004fc800000006ff */
[----:B------:R-:W2:Y:S02]  /*5220*/  SYNCS.PHASECHK.TRANS64.TRYWAIT P0, [UR5+0x8], R4 ;  /* 0x00000804ff0075a7 */ /* 0x000ea40008001105 */
[----:B--2---:R-:W-:Y:S05]  /*5230*/  @P0 BRA `(.L_x_92) ;  /* 0x0000000000080947 */ /* 0x004fea0003800000 */
[----:B------:R-:W2:Y:S02]  /*5240*/  SYNCS.PHASECHK.TRANS64.TRYWAIT P0, [UR5+0x8], R4 ;  /* 0x00000804ff0075a7 */ /* 0x000ea40008001105 */
[----:B--2---:R-:W-:Y:S05]  /*5250*/  @!P0 BRA `(.L_x_93) ;  /* 0x0000005400208947 */ /* 0x004fea0003800000 */
.L_x_92:
[----:B------:R-:W3:Y:S01]  /*5260*/  LDS R6, [UR6+0x2b0] ;  /* 0x0002b006ff067984 */ /* 0x000ee20008000800 */
[----:B--2---:R-:W-:Y:S02]  /*5270*/  HFMA2 R3, -RZ, RZ, 0, 5.9604644775390625e-08 ;  /* 0x00000001ff037431 */ /* 0x004fe400000001ff */
[----:B------:R-:W-:Y:S01]  /*5280*/  IMAD.MOV.U32 R4, RZ, RZ, 0xffff ;  /* 0x0000ffffff047424 */ /* 0x000fe200078e00ff */
[----:B------:R-:W-:Y:S01]  /*5290*/  UPRMT UR4, UR32, 0x654, UR7 ;  /* 0x0000065420047896 */ /* 0x000fe20008000007 */
[----:B---3--:R-:W-:-:S03]  /*52a0*/  IMAD.SHL.U32 R5, R6, 0x20, RZ ;  /* 0x0000002006057824 */ /* 0x008fc600078e00ff */
[-C--:B------:R-:W-:Y:S02]  /*52b0*/  SHF.L.U32 R4, R4, R6.reuse, RZ ;  /* 0x0000000604047219 */ /* 0x080fe400000006ff */
[----:B------:R-:W-:Y:S01]  /*52c0*/  SHF.L.U32 R6, R3, R6, RZ ;  /* 0x0000000603067219 */ /* 0x000fe200000006ff */
[----:B------:R3:W-:Y:S04]  /*52d0*/  STS [UR6+0x2b0], R5 ;  /* 0x0002b005ff007988 */ /* 0x0007e80008000806 */
[----:B------:R3:W-:Y:S04]  /*52e0*/  ATOMS.OR RZ, [UR5+0x14], R4 ;  /* 0x00001404ffff798c */ /* 0x0007e8000b000005 */
[----:B------:R3:W-:Y:S01]  /*52f0*/  ATOMS.OR RZ, [UR5+0x18], R6 ;  /* 0x00001806ffff798c */ /* 0x0007e2000b000005 */
[----:B------:R-:W-:Y:S03]  /*5300*/  SYNCS.ARRIVE.TRANS64.RED.A1T0 RZ, [UR4], RZ ;  /* 0x000000ffffff79a7 */ /* 0x000fe60008100404 */
[----:B------:R3:W-:Y:S01]  /*5310*/  ATOMS.XOR RZ, [UR5+0x10], R3 ;  /* 0x00001003ffff798c */ /* 0x0007e2000b800005 */
[----:B------:R-:W-:Y:S05]  /*5320*/  BRA `(.L_x_90) ;  /* 0x0000000000107947 */ /* 0x000fea0003800000 */
.L_x_83:
[----:B------:R-:W-:Y:S02]  /*5330*/  MOV R3, 0xffffffff ;  /* 0xffffffff00037802 */ /* 0x000fe40000000f00 */
[----:B------:R-:W-:-:S03]  /*5340*/  MOV R4, 0x5370 ;  /* 0x0000537000047802 */ /* 0x000fc60000000f00 */
[----:B------:R2:W-:Y:S04]  /*5350*/  STS [UR6+0x2b0], R3 ;  /* 0x0002b003ff007988 */ /* 0x0005e80008000806 */
[----:B-12--5:R-:W-:Y:S05]  /*5360*/  CALL.REL.NOINC `($__internal_1_$__cuda_sm10x_tcgen05_guardrail_trap_phase_invalid_during_alloc) ;  /* 0x0000005800047944 */ /* 0x026fea0003c00000 */
.L_x_90:
[----:B------:R-:W-:Y:S05]  /*5370*/  WARPSYNC.ALL ;  /* 0x0000000000007948 */ /* 0x000fea0003800000 */
[----:B------:R-:W4:Y:S01]  /*5380*/  S2UR UR18, SR_CgaCtaId ;  /* 0x00000000001279c3 */ /* 0x000f220000008800 */
[----:B------:R-:W-:Y:S01]  /*5390*/  UMOV UR4, 0x400 ;  /* 0x0000040000047882 */ /* 0x000fe20000000000 */
[----:B------:R-:W-:-:S06]  /*53a0*/  NOP ;  /* 0x0000000000007918 */ /* 0x000fcc0000000000 */
[----:B------:R-:W-:Y:S06]  /*53b0*/  BAR.ARV 0x6, 0xa0 ;  /* 0x0182800000007b1d */ /* 0x000fec0000002000 */
[----:B------:R-:W1:Y:S01]  /*53c0*/  LDCU UR5, c[0x0][0x394] ;  /* 0x00007280ff0577ac */ /* 0x000e620008000800 */
[----:B------:R-:W-:Y:S01]  /*53d0*/  LOP3.LUT R2, R2, 0xffff, RZ, 0xc0, !PT ;  /* 0x0000ffff02027812 */ /* 0x000fe200078ec0ff */
[----:B--2---:R-:W-:Y:S01]  /*53e0*/  IMAD.MOV.U32 R8, RZ, RZ, 0x1 ;  /* 0x00000001ff087424 */ /* 0x004fe200078e00ff */
[----:B------:R-:W-:Y:S01]  /*53f0*/  LOP3.LUT R0, R0, 0xffff, RZ, 0xc0, !PT ;  /* 0x0000ffff00007812 */ /* 0x000fe200078ec0ff */
[----:B------:R-:W-:Y:S01]  /*5400*/  UMOV UR22, URZ ;  /* 0x000000ff00167c82 */ /* 0x000fe20008000000 */
[----:B------:R-:W-:Y:S01]  /*5410*/  R2UR UR19, R2 ;  /* 0x00000000021372ca */ /* 0x000fe200000e0000 */
[----:B------:R-:W-:Y:S01]  /*5420*/  IMAD.MOV.U32 R2, RZ, RZ, RZ ;  /* 0x000000ffff027224 */ /* 0x000fe200078e00ff */
[----:B------:R-:W-:Y:S01]  /*5430*/  R2UR UR30, R0 ;  /* 0x00000000001e72ca */ /* 0x000fe200000e0000 */
[----:B------:R-:W-:Y:S01]  /*5440*/  IMAD.MOV.U32 R0, RZ, RZ, RZ ;  /* 0x000000ffff007224 */ /* 0x000fe200078e00ff */
[----:B------:R-:W-:-:S02]  /*5450*/  UISETP.NE.AND UP4, UPT, UR33, URZ, UPT ;  /* 0x000000ff2100728c */ /* 0x000fc4000bf85270 */
[----:B----4-:R-:W-:Y:S01]  /*5460*/  ULEA UR18, UR18, UR4, 0x18 ;  /* 0x0000000412127291 */ /* 0x010fe2000f8ec0ff */
[----:B------:R-:W-:Y:S01]  /*5470*/  UMOV UR15, URZ ;  /* 0x000000ff000f7c82 */ /* 0x000fe20008000000 */
[----:B------:R-:W-:Y:S02]  /*5480*/  UMOV UR26, 0x0 ;  /* 0x00000000001a7882 */ /* 0x000fe40000000000 */
[----:B------:R-:W-:Y:S02]  /*5490*/  UIADD3 UR6, UPT, UPT, UR18, 0x2600, URZ ;  /* 0x0000260012067890 */ /* 0x000fe4000fffe0ff */
[----:B------:R-:W-:Y:S02]  /*54a0*/  UIADD3 UR7, UPT, UPT, UR18, 0x26600, URZ ;  /* 0x0002660012077890 */ /* 0x000fe4000fffe0ff */
[----:B-1----:R-:W-:Y:S01]  /*54b0*/  UIADD3 UR5, UPT, UPT, UR5, 0x3f, URZ ;  /* 0x0000003f05057890 */ /* 0x002fe2000fffe0ff */
[----:B---3--:R-:W1:Y:S01]  /*54c0*/  LDS R3, [UR18+0x2b0] ;  /* 0x0002b012ff037984 */ /* 0x008e620008000800 */
[----:B------:R-:W-:-:S02]  /*54d0*/  UIADD3 UR29, UPT, UPT, UR18, 0x268, URZ ;  /* 0x00000268121d7890 */ /* 0x000fc4000fffe0ff */
[----:B------:R-:W-:Y:S02]  /*54e0*/  USHF.R.S32.HI UR4, URZ, 0x1f, UR5 ;  /* 0x0000001fff047899 */ /* 0x000fe40008011405 */
[----:B------:R-:W-:Y:S02]  /*54f0*/  USHF.R.U32.HI UR6, URZ, 0x4, UR6 ;  /* 0x00000004ff067899 */ /* 0x000fe40008011606 */
[----:B------:R-:W-:Y:S02]  /*5500*/  ULEA.HI UR4, UR4, UR5, URZ, 0x6 ;  /* 0x0000000504047291 */ /* 0x000fe4000f8f30ff */
[----:B------:R-:W-:Y:S02]  /*5510*/  USHF.R.U32.HI UR7, URZ, 0x4, UR7 ;  /* 0x00000004ff077899 */ /* 0x000fe40008011607 */
[----:B------:R-:W-:Y:S02]  /*5520*/  USHF.R.S32.HI UR28, URZ, 0x6, UR4 ;  /* 0x00000006ff1c7899 */ /* 0x000fe40008011404 */
[----:B------:R-:W-:-:S02]  /*5530*/  UPRMT UR29, URZ, 0x654, UR29 ;  /* 0x00000654ff1d7896 */ /* 0x000fc4000800001d */
[----:B------:R-:W-:Y:S02]  /*5540*/  UISETP.LT.AND UP0, UPT, UR28, 0x1, UPT ;  /* 0x000000011c00788c */ /* 0x000fe4000bf01270 */
[----:B------:R-:W-:Y:S02]  /*5550*/  ULOP3.LUT UR21, UR6, 0x3fff, URZ, 0xc0, !UPT ;  /* 0x00003fff06157892 */ /* 0x000fe4000f8ec0ff */
[----:B------:R-:W-:Y:S02]  /*5560*/  USEL UR31, UR28, 0x1, !UP0 ;  /* 0x000000011c1f7887 */ /* 0x000fe4000c000000 */
[----:B------:R-:W-:Y:S02]  /*5570*/  ULOP3.LUT UR20, UR7, 0x3fff, URZ, 0xc0, !UPT ;  /* 0x00003fff07147892 */ /* 0x000fe4000f8ec0ff */
[----:B------:R-:W-:Y:S01]  /*5580*/  UIADD3 UR31, UPT, UPT, -UR31, URZ, URZ ;  /* 0x000000ff1f1f7290 */ /* 0x000fe2000fffe1ff */
[----:B------:R-:W-:Y:S01]  /*5590*/  UMOV UR27, 0x8118010 ;  /* 0x08118010001b7882 */ /* 0x000fe20000000000 */
[----:B------:R-:W-:Y:S01]  /*55a0*/  UMOV UR24, 0x0 ;  /* 0x0000000000187882 */ /* 0x000fe20000000000 */
[----:B------:R-:W-:Y:S01]  /*55b0*/  UMOV UR25, 0x8118010 ;  /* 0x0811801000197882 */ /* 0x000fe20000000000 */
[C---:B-1----:R-:W-:Y:S01]  /*55c0*/  VIADD R5, R3.reuse, 0x20 ;  /* 0x0000002003057836 */ /* 0x042fe20000000000 */
[----:B------:R-:W-:-:S04]  /*55d0*/  LOP3.LUT R4, R3, 0xffff, RZ, 0xc0, !PT ;  /* 0x0000ffff03047812 */ /* 0x000fc800078ec0ff */
[----:B------:R-:W-:-:S05]  /*55e0*/  LOP3.LUT R5, R5, 0xffff, RZ, 0xc0, !PT ;  /* 0x0000ffff05057812 */ /* 0x000fca00078ec0ff */
[----:B------:R1:W-:Y:S02]  /*55f0*/  STL.64 [R1], R4 ;  /* 0x0000000401007387 */ /* 0x0003e40000100a00 */
.L_x_102:
[----:B-1----:R-:W-:-:S04]  /*5600*/  SHF.L.U32 R5, R2, 0x1f, RZ ;  /* 0x0000001f02057819 */ /* 0x002fc800000006ff */
[----:B------:R-:W1:Y:S02]  /*5610*/  SYNCS.PHASECHK.TRANS64.TRYWAIT P0, [UR18+0x260], R5 ;  /* 0x00026005ff0075a7 */ /* 0x000e640008001112 */
[----:B-1-34-:R-:W-:Y:S05]  /*5620*/  @!P0 BRA `(.L_x_94) ;  /* 0x0000005000448947 */ /* 0x01afea0003800000 */
.L_x_223:
[----:B-1----:R-:W1:Y:S01]  /*5630*/  LDS.128 R4, [UR18+0x2a0] ;  /* 0x0002a012ff047984 */ /* 0x002e620008000c00 */
[----:B------:R-:W-:Y:S01]  /*5640*/  ULEA UR23, UR22, UR18, 0x3 ;  /* 0x0000001216177291 */ /* 0x000fe2000f8e18ff */
[----:B------:R-:W-:Y:S01]  /*5650*/  @!PT LDS RZ, [RZ] ;  /* 0x00000000fffff984 */ /* 0x000fe20000000800 */
[----:B------:R-:W-:Y:S01]  /*5660*/  @!PT LDS RZ, [RZ] ;  /* 0x00000000fffff984 */ /* 0x000fe20000000800 */
[----:B------:R-:W-:Y:S01]  /*5670*/  @!PT LDS RZ, [RZ] ;  /* 0x00000000fffff984 */ /* 0x000fe20000000800 */
[----:B------:R-:W-:Y:S01]  /*5680*/  @!PT LDS RZ, [RZ] ;  /* 0x00000000fffff984 */ /* 0x000fe20000000800 */
[----:B------:R2:W-:Y:S06]  /*5690*/  MEMBAR.ALL.CTA ;  /* 0x0000000000007992 */ /* 0x0005ec0000008000 */
[----:B--2---:R-:W2:Y:S02]  /*56a0*/  FENCE.VIEW.ASYNC.S ;  /* 0x00000000000073c6 */ /* 0x004ea40000000000 */
[----:B--2---:R-:W-:Y:S01]  /*56b0*/  SYNCS.ARRIVE.TRANS64.RED.A1T0 RZ, [UR29], RZ ;  /* 0x000000ffffff79a7 */ /* 0x004fe2000810041d */
[----:B-1----:R-:W-:Y:S01]  /*56c0*/  LOP3.LUT P2, RZ, R6, 0x1, RZ, 0xc0, !PT ;  /* 0x0000000106ff7812 */ /* 0x002fe2000784c0ff */
[----:B------:R-:W-:-:S12]  /*56d0*/  BRA.U UP4, `(.L_x_95) ;  /* 0x00000001040c7547 */ /* 0x000fd8000b800000 */
[----:B------:R-:W-:-:S04]  /*56e0*/  SHF.L.U32 R5, R8, 0x1f, RZ ;  /* 0x0000001f08057819 */ /* 0x000fc800000006ff */
[----:B------:R-:W1:Y:S02]  /*56f0*/  SYNCS.PHASECHK.TRANS64.TRYWAIT P0, [UR23+0x280], R5 ;  /* 0x00028005ff0075a7 */ /* 0x000e640008001117 */
[----:B-1----:R-:W-:Y:S05]  /*5700*/  @!P0 BRA `(.L_x_96) ;  /* 0x0000005000248947 */ /* 0x002fea0003800000 */
.L_x_95:
[----:B------:R-:W-:Y:S05]  /*5710*/  BRA.U UP4, `(.L_x_97) ;  /* 0x0000000104dc7547 */ /* 0x000fea000b800000 */
[----:B------:R-:W2:Y:S02]  /*5720*/  LDCU UR4, c[0x0][0x394] ;  /* 0x00007280ff0477ac */ /* 0x000ea40008000800 */
[----:B--2---:R-:W-:-:S09]  /*5730*/  UISETP.GE.AND UP0, UPT, UR4, 0x1, UPT ;  /* 0x000000010400788c */ /* 0x004fd2000bf06270 */
[----:B------:R-:W-:Y:S05]  /*5740*/  BRA.U !UP0, `(.L_x_98) ;  /* 0x0000000108c47547 */ /* 0x000fea000b800000 */
[----:B------:R-:W-:Y:S01]  /*5750*/  ULEA UR4, UR22, UR43, 0x2 ;  /* 0x0000002b16047291 */ /* 0x000fe2000f8e10ff */
[----:B-1----:R-:W-:-:S08]  /*5760*/  SHF.L.U32 R4, R0, 0x1f, RZ ;  /* 0x0000001f00047819 */ /* 0x002fd000000006ff */
[----:B------:R-:W5:Y:S01]  /*5770*/  LDL R5, [UR4] ;  /* 0x00000004ff057983 */ /* 0x000f620008100800 */
[----:B------:R-:W-:Y:S02]  /*5780*/  ULEA UR4, UR15, UR18, 0x3 ;  /* 0x000000120f047291 */ /* 0x000fe4000f8e18ff */
[----:B------:R-:W-:Y:S01]  /*5790*/  UPLOP3.LUT UP2, UPT, UPT, UPT, UPT, 0x40, 0x4 ;  /* 0x000000000004789c */ /* 0x000fe20003f4e870 */
[----:B------:R-:W-:Y:S01]  /*57a0*/  UMOV UR17, UR31 ;  /* 0x0000001f00117c82 */ /* 0x000fe20008000000 */
[----:B------:R-:W-:Y:S01]  /*57b0*/  UMOV UR16, UR28 ;  /* 0x0000001c00107c82 */ /* 0x000fe20008000000 */
[----:B------:R-:W-:-:S04]  /*57c0*/  UMOV UR5, UR15 ;  /* 0x0000000f00057c82 */ /* 0x000fc80008000000 */
[----:B------:R1:W2:Y:S04]  /*57d0*/  SYNCS.PHASECHK.TRANS64.TRYWAIT P1, [UR4], R4 ;  /* 0x00000004ff0075a7 */ /* 0x0002a80008021104 */
.L_x_101:
[----:B------:R-:W-:Y:S02]  /*57e0*/  UIADD3 UR17, UPT, UPT, UR17, 0x1, URZ ;  /* 0x0000000111117890 */ /* 0x000fe4000fffe0ff */
[----:B---3--:R-:W-:Y:S02]  /*57f0*/  ULEA UR10, UR5, UR18, 0x3 ;  /* 0x00000012050a7291 */ /* 0x008fe4000f8e18ff */
[----:B------:R-:W-:Y:S01]  /*5800*/  UISETP.NE.AND UP3, UPT, UR17, URZ, UPT ;  /* 0x000000ff1100728c */ /* 0x000fe2000bf65270 */
[----:B--2-4-:R-:W-:Y:S10]  /*5810*/  @P1 BRA `(.L_x_99) ;  /* 0x00000000000c1947 */ /* 0x014ff40003800000 */
[----:B------:R-:W-:Y:S04]  /*5820*/  SHF.L.U32 R6, R0, 0x1f, RZ ;  /* 0x0000001f00067819 */ /* 0x000fe800000006ff */
[----:B------:R-:W2:Y:S02]  /*5830*/  SYNCS.PHASECHK.TRANS64.TRYWAIT P0, [UR10], R6 ;  /* 0x00000006ff0075a7 */ /* 0x000ea4000800110a */
[----:B--2---:R-:W-:Y:S05]  /*5840*/  @!P0 BRA `(.L_x_100) ;  /* 0x0000004c00ec8947 */ /* 0x004fea0003800000 */
.L_x_99:
[----:B------:R-:W-:Y:S01]  /*5850*/  UISETP.NE.AND UP0, UPT, UR16, 0x1, UPT ;  /* 0x000000011000788c */ /* 0x000fe2000bf05270 */
[----:B------:R-:W-:Y:S01]  /*5860*/  PLOP3.LUT P1, PT, PT, PT, PT, 0x80, 0x8 ;  /* 0x000000000008781c */ /* 0x000fe20003f2f070 */
[----:B------:R-:W-:Y:S02]  /*5870*/  UIADD3 UR4, UPT, UPT, UR5, 0x1, URZ ;  /* 0x0000000105047890 */ /* 0x000fe4000fffe0ff */
[----:B------:R-:W-:Y:S02]  /*5880*/  ULEA UR8, UR5, UR20, 0x7 ;  /* 0x0000001405087291 */ /* 0x000fe4000f8e38ff */
[----:B------:R-:W-:Y:S01]  /*5890*/  UISETP.NE.AND UP1, UPT, UR4, 0x24, UPT ;  /* 0x000000240400788c */ /* 0x000fe2000bf25270 */
[----:B------:R-:W-:Y:S01]  /*58a0*/  PLOP3.LUT P0, PT, PT, PT, UP0, 0x80, 0x8 ;  /* 0x000000000008781c */ /* 0x000fe20003f0f008 */
[----:B------:R-:W-:Y:S02]  /*58b0*/  UIADD3 UR12, UPT, UPT, UR8, 0x40, URZ ;  /* 0x00000040080c7890 */ /* 0x000fe4000fffe0ff */
[----:B------:R-:W-:Y:S02]  /*58c0*/  USEL UR6, URZ, 0x1, UP1 ;  /* 0x00000001ff067887 */ /* 0x000fe40008800000 */
[----:B------:R-:W-:Y:S02]  /*58d0*/  USEL UR15, UR4, URZ, UP1 ;  /* 0x000000ff040f7287 */ /* 0x000fe40008800000 */
[----:B------:R-:W-:Y:S02]  /*58e0*/  UIADD3 UR10, UPT, UPT, UR10, 0x120, URZ ;  /* 0x000001200a0a7890 */ /* 0x000fe4000fffe0ff */
[----:B------:R-:W-:Y:S01]  /*58f0*/  @UP0 ULEA UR4, UR15, UR18, 0x3 ;  /* 0x000000120f040291 */ /* 0x000fe2000f8e18ff */
[----:B------:R-:W-:Y:S01]  /*5900*/  LOP3.LUT R0, R0, UR6, RZ, 0x3c, !PT ;  /* 0x0000000600007c12 */ /* 0x000fe2000f8e3cff */
[----:B------:R-:W-:Y:S01]  /*5910*/  UIADD3 UR16, UPT, UPT, UR16, -0x1, URZ ;  /* 0xffffffff10107890 */ /* 0x000fe2000fffe0ff */
[----:B------:R-:W-:Y:S02]  /*5920*/  UMOV UR9, 0xc0004010 ;  /* 0xc000401000097882 */ /* 0x000fe40000000000 */
[----:B-1----:R-:W-:Y:S01]  /*5930*/  @P0 SHF.L.U32 R4, R0, 0x1f, RZ ;  /* 0x0000001f00040819 */ /* 0x002fe200000006ff */
[----:B------:R-:W-:Y:S01]  /*5940*/  UMOV UR13, 0xc0004010 ;  /* 0xc0004010000d7882 */ /* 0x000fe20000000000 */
[----:B------:R-:W-:Y:S02]  /*5950*/  UMOV UR7, 0x80004020 ;  /* 0x8000402000077882 */ /* 0x000fe40000000000 */
[----:B------:R3:W4:Y:S01]  /*5960*/  @P0 SYNCS.PHASECHK.TRANS64.TRYWAIT P1, [UR4], R4 ;  /* 0x00000004ff0005a7 */ /* 0x0007220008021104 */
[----:B------:R-:W-:Y:S11]  /*5970*/  ELECT P0, URZ, PT ;  /* 0x0000000000ff782f */ /* 0x000ff60003800000 */
[----:B------:R-:W-:Y:S02]  /*5980*/  @!UPT UIADD3 URZ, UPT, UPT, URZ, URZ, URZ ;  /* 0x000000fffffff290 */ /* 0x000fe4000fffe0ff */
[C---:B-----5:R-:W-:Y:S01]  /*5990*/  @P0 R2UR.BROADCAST UR14, R5.reuse ;  /* 0x00000000050e02ca */ /* 0x060fe200008e0000 */
[----:B------:R-:W-:Y:S01]  /*59a0*/  ULEA UR4, UR5, UR21, 0x8 ;  /* 0x0000001505047291 */ /* 0x000fe2000f8e40ff */
[----:B------:R-:W-:Y:S11]  /*59b0*/  ELECT P0, URZ, PT ;  /* 0x0000000000ff782f */ /* 0x000ff60003800000 */
[----:B------:R-:W-:Y:S02]  /*59c0*/  @!UPT UIADD3 URZ, UPT, UPT, URZ, URZ, URZ ;  /* 0x000000fffffff290 */ /* 0x000fe4000fffe0ff */
[----:B------:R-:W-:Y:S01]  /*59d0*/  @P0 R2UR.BROADCAST UR11, R5 ;  /* 0x00000000050b02ca */ /* 0x000fe200008e0000 */
[----:B------:R-:W-:Y:S01]  /*59e0*/  UIADD3 UR6, UPT, UPT, UR4, 0x80, URZ ;  /* 0x0000008004067890 */ /* 0x000fe2000fffe0ff */
[----:B------:R-:W-:Y:S02]  /*59f0*/  UMOV UR5, 0x80004020 ;  /* 0x8000402000057882 */ /* 0x000fe40000000000 */
[----:B------:R1:W-:Y:S01]  /*5a00*/  UTCQMMA.2CTA gdesc[UR4], gdesc[UR8], tmem[UR14], tmem[UR26], idesc[UR27], UP2 ;  /* 0x00ff1a08040075ea */ /* 0x0003e2000920030e */
[----:B------:R-:W-:Y:S08]  /*5a10*/  UPLOP3.LUT UP2, UPT, UPT, UPT, UPT, 0x80, 0x8 ;  /* 0x000000000008789c */ /* 0x000ff00003f4f070 */
[----:B------:R3:W-:Y:S01]  /*5a20*/  UTCQMMA.2CTA gdesc[UR6], gdesc[UR12], tmem[UR11], tmem[UR24], idesc[UR25], UPT ;  /* 0x00ff180c060075ea */ /* 0x0007e2000ba0030b */
[----:B------:R3:W-:Y:S01]  /*5a30*/  UTCBAR.2CTA.MULTICAST [UR10], URZ, UR19 ;  /* 0x000000ff0a0073e9 */ /* 0x0007e20008200813 */
[----:B-1----:R-:W-:Y:S01]  /*5a40*/  UMOV UR5, UR15 ;  /* 0x0000000f00057c82 */ /* 0x002fe20008000000 */
[----:B------:R-:W-:Y:S05]  /*5a50*/  BRA.U UP3, `(.L_x_101) ;  /* 0xfffffffd03607547 */ /* 0x000fea000b83ffff */
.L_x_98:
[----:B------:R-:W-:-:S09]  /*5a60*/  UIADD3 UR4, UPT, UPT, UR23, 0x270, URZ ;  /* 0x0000027017047890 */ /* 0x000fd2000fffe0ff */
[----:B------:R2:W-:Y:S01]  /*5a70*/  UTCBAR.2CTA.MULTICAST [UR4], URZ, UR30 ;  /* 0x000000ff040073e9 */ /* 0x0005e2000820081e */
[----:B------:R-:W-:Y:S02]  /*5a80*/  NOP ;  /* 0x0000000000007918 */ /* 0x000fe40000000000 */
.L_x_97:
[----:B--2---:R-:W-:Y:S01]  /*5a90*/  UIADD3 UR4, UPT, UPT, UR22, 0x1, URZ ;  /* 0x0000000116047890 */ /* 0x004fe2000fffe0ff */
[----:B------:R-:W-:-:S03]  /*5aa0*/  LOP3.LUT R2, R2, 0x1, RZ, 0x3c, !PT ;  /* 0x0000000102027812 */ /* 0x000fc600078e3cff */
[----:B------:R-:W-:-:S04]  /*5ab0*/  UISETP.NE.AND UP0, UPT, UR4, 0x2, UPT ;  /* 0x000000020400788c */ /* 0x000fc8000bf05270 */
[----:B------:R-:W-:Y:S02]  /*5ac0*/  USEL UR5, URZ, 0x1, UP0 ;  /* 0x00000001ff057887 */ /* 0x000fe40008000000 */
[----:B------:R-:W-:-:S04]  /*5ad0*/  USEL UR22, UR4, URZ, UP0 ;  /* 0x000000ff04167287 */ /* 0x000fc80008000000 */
[----:B------:R-:W-:Y:S01]  /*5ae0*/  LOP3.LUT R8, R8, UR5, RZ, 0x3c, !PT ;  /* 0x0000000508087c12 */ /* 0x000fe2000f8e3cff */
[----:B------:R-:W-:Y:S07]  /*5af0*/  @P2 BRA `(.L_x_102) ;  /* 0xfffffff800c02947 */ /* 0x000fee000383ffff */
[----:B------:R-:W2:Y:S01]  /*5b00*/  S2UR UR8, SR_CgaCtaId ;  /* 0x00000000000879c3 */ /* 0x000ea20000008800 */
[----:B------:R-:W-:Y:S01]  /*5b10*/  ELECT P0, URZ, PT ;  /* 0x0000000000ff782f */ /* 0x000fe20003800000 */
[----:B------:R-:W-:Y:S01]  /*5b20*/  HFMA2 R0, -RZ, RZ, 0, 5.9604644775390625e-08 ;  /* 0x00000001ff007431 */ /* 0x000fe200000001ff */
[----:B------:R-:W-:-:S05]  /*5b30*/  UMOV UR4, 0x40 ;  /* 0x0000004000047882 */ /* 0x000fca0000000000 */
[----:B------:R-:W-:Y:S01]  /*5b40*/  UVIRTCOUNT.DEALLOC.SMPOOL 0x80 ;  /* 0x000000800000784c */ /* 0x000fe20000000000 */
[----:B------:R-:W-:Y:S02]  /*5b50*/  UISETP.NE.AND UP0, UPT, UR33, URZ, UPT ;  /* 0x000000ff2100728c */ /* 0x000fe4000bf05270 */
[----:B--2---:R-:W-:-:S09]  /*5b60*/  ULEA UR8, UR8, UR4, 0x18 ;  /* 0x0000000408087291 */ /* 0x004fd2000f8ec0ff */
[----:B------:R2:W-:Y:S01]  /*5b70*/  @P0 STS.U8 [UR8+0x1c], R0 ;  /* 0x00001c00ff000988 */ /* 0x0005e20008000008 */
[----:B------:R-:W-:Y:S05]  /*5b80*/  BRA.U UP0, `(.L_x_103) ;  /* 0x0000000100587547 */ /* 0x000fea000b800000 */
[----:B------:R-:W-:Y:S01]  /*5b90*/  UIADD3 UR5, UPT, UPT, UR18, 0x280, URZ ;  /* 0x0000028012057890 */ /* 0x000fe2000fffe0ff */
[----:B------:R-:W-:-:S03]  /*5ba0*/  SHF.L.U32 R2, R8, 0x1f, RZ ;  /* 0x0000001f08027819 */ /* 0x000fc600000006ff */
[----:B------:R-:W-:-:S09]  /*5bb0*/  ULEA UR4, UR22, UR5, 0x3 ;  /* 0x0000000516047291 */ /* 0x000fd2000f8e18ff */
[----:B------:R-:W1:Y:S02]  /*5bc0*/  SYNCS.PHASECHK.TRANS64.TRYWAIT P0, [UR4], R2 ;  /* 0x00000002ff0075a7 */ /* 0x000e640008001104 */
[----:B-1----:R-:W-:Y:S05]  /*5bd0*/  @!P0 BRA `(.L_x_104) ;  /* 0x0000004c00208947 */ /* 0x002fea0003800000 */
.L_x_227:
[----:B------:R-:W-:-:S04]  /*5be0*/  UIADD3 UR4, UPT, UPT, UR22, 0x1, URZ ;  /* 0x0000000116047890 */ /* 0x000fc8000fffe0ff */
[----:B------:R-:W-:-:S04]  /*5bf0*/  UISETP.NE.AND UP1, UPT, UR4, 0x2, UPT ;  /* 0x000000020400788c */ /* 0x000fc8000bf25270 */
[----:B---3--:R-:W-:Y:S02]  /*5c00*/  USEL UR6, URZ, 0x1, UP1 ;  /* 0x00000001ff067887 */ /* 0x008fe40008800000 */
[----:B------:R-:W-:-:S04]  /*5c10*/  USEL UR4, UR4, URZ, UP1 ;  /* 0x000000ff04047287 */ /* 0x000fc80008800000 */
[----:B------:R-:W-:Y:S01]  /*5c20*/  ULEA UR4, UR4, UR5, 0x3 ;  /* 0x0000000504047291 */ /* 0x000fe2000f8e18ff */
[----:B-1----:R-:W-:-:S04]  /*5c30*/  LOP3.LUT R2, R8, UR6, RZ, 0x3c, !PT ;  /* 0x0000000608027c12 */ /* 0x002fc8000f8e3cff */
[----:B------:R-:W-:Y:S01]  /*5c40*/  SHF.L.U32 R2, R2, 0x1f, RZ ;  /* 0x0000001f02027819 */ /* 0x000fe200000006ff */
[----:B--2---:R-:W-:-:S04]  /*5c50*/  IMAD.U32 R0, RZ, RZ, UR4 ;  /* 0x00000004ff007e24 */ /* 0x004fc8000f8e00ff */
[----:B------:R1:W2:Y:S03]  /*5c60*/  SYNCS.PHASECHK.TRANS64.TRYWAIT P0, [R0+URZ], R2 ;  /* 0x00000002000075a7 */ /* 0x0002a600080011ff */
[----:B--2---:R-:W-:Y:S05]  /*5c70*/  @!P0 NANOSLEEP.SYNCS 0x989680 ;  /* 0x009896800000895d */ /* 0x004fea0003900000 */
[----:B------:R-:W2:Y:S02]  /*5c80*/  @!P0 SYNCS.PHASECHK.TRANS64 P0, [R0+URZ], R2 ;  /* 0x00000002000085a7 */ /* 0x000ea400080010ff */
[----:B--2---:R-:W-:Y:S05]  /*5c90*/  @P0 BRA `(.L_x_105) ;  /* 0x0000000000200947 */ /* 0x004fea0003800000 */
.L_x_106:
[----:B--2---:R2:W3:Y:S02]  /*5ca0*/  SYNCS.PHASECHK.TRANS64.TRYWAIT P0, [R0+URZ], R2 ;  /* 0x00000002000075a7 */ /* 0x0044e400080011ff */
[----:B---3--:R-:W-:Y:S05]  /*5cb0*/  @!P0 NANOSLEEP.SYNCS 0x989680 ;  /* 0x009896800000895d */ /* 0x008fea0003900000 */
[----:B------:R-:W3:Y:S02]  /*5cc0*/  @!P0 SYNCS.PHASECHK.TRANS64 P0, [R0+URZ], R2 ;  /* 0x00000002000085a7 */ /* 0x000ee400080010ff */
[----:B---3--:R-:W-:Y:S05]  /*5cd0*/  @!P0 BRA `(.L_x_106) ;  /* 0xfffffffc00f08947 */ /* 0x008fea000383ffff */
[----:B------:R-:W-:Y:S05]  /*5ce0*/  BRA `(.L_x_105) ;  /* 0x00000000000c7947 */ /* 0x000fea0003800000 */
.L_x_103:
[----:B------:R-:W-:-:S04]  /*5cf0*/  UIADD3 UR4, UPT, UPT, UR18, 0x290, URZ ;  /* 0x0000029012047890 */ /* 0x000fc8000fffe0ff */
[----:B------:R-:W-:-:S09]  /*5d00*/  UPRMT UR4, UR32, 0x654, UR4 ;  /* 0x0000065420047896 */ /* 0x000fd20008000004 */
[----:B------:R-:W-:Y:S03]  /*5d10*/  SYNCS.ARRIVE.TRANS64.RED.A1T0 RZ, [UR4], RZ ;  /* 0x000000ffffff79a7 */ /* 0x000fe60008100404 */
.L_x_105:
[----:B-12---:R-:W-:Y:S01]  /*5d20*/  SHF.L.U32 R2, RZ, 0x1f, RZ ;  /* 0x0000001fff027819 */ /* 0x006fe200000006ff */
[----:B------:R-:W-:Y:S01]  /*5d30*/  UIADD3 UR4, UPT, UPT, UR18, 0x290, URZ ;  /* 0x0000029012047890 */ /* 0x000fe2000fffe0ff */
[----:B------:R-:W-:Y:S02]  /*5d40*/  PLOP3.LUT P0, PT, PT, PT, UP0, 0x80, 0x8 ;  /* 0x000000000008781c */ /* 0x000fe40003f0f008 */
[----:B----4-:R-:W1:Y:S02]  /*5d50*/  SYNCS.PHASECHK.TRANS64.TRYWAIT P1, [UR18+0x290], R2 ;  /* 0x00029002ff0075a7 */ /* 0x010e640008021112 */
[----:B-1----:R-:W-:Y:S09]  /*5d60*/  @!P1 BRA `(.L_x_107) ;  /* 0x0000004800d49947 */ /* 0x002ff20003800000 */
.L_x_229:
[----:B------:R-:W-:Y:S01]  /*5d70*/  @!UP0 UPRMT UR4, UR32, 0x654, UR4 ;  /* 0x0000065420048896 */ /* 0x000fe20008000004 */
[----:B------:R-:W-:Y:S01]  /*5d80*/  LOP3.LUT R3, R3, 0xffff, RZ, 0xc0, !PT ;  /* 0x0000ffff03037812 */ /* 0x000fe200078ec0ff */
[----:B-1----:R-:W-:-:S03]  /*5d90*/  IMAD.MOV.U32 R2, RZ, RZ, 0xffff ;  /* 0x0000ffffff027424 */ /* 0x002fc600078e00ff */
[----:B------:R-:W-:-:S04]  /*5da0*/  SHF.R.U32.HI R3, RZ, 0x5, R3 ;  /* 0x00000005ff037819 */ /* 0x000fc80000011603 */
[----:B------:R-:W-:Y:S01]  /*5db0*/  @!P0 SYNCS.ARRIVE.TRANS64.RED.A1T0 RZ, [UR4], RZ ;  /* 0x000000ffffff89a7 */ /* 0x000fe20008100404 */
[----:B------:R-:W-:Y:S01]  /*5dc0*/  NOP ;  /* 0x0000000000007918 */ /* 0x000fe20000000000 */
[----:B------:R-:W1:Y:S01]  /*5dd0*/  LDS R0, [UR8+0x14] ;  /* 0x00001408ff007984 */ /* 0x000e620008000800 */
[----:B------:R-:W-:-:S04]  /*5de0*/  SHF.L.U32 R2, R2, R3, RZ ;  /* 0x0000000302027219 */ /* 0x000fc800000006ff */
[----:B-1----:R-:W-:-:S04]  /*5df0*/  LOP3.LUT R0, R0, R2, RZ, 0xc0, !PT ;  /* 0x0000000200007212 */ /* 0x002fc800078ec0ff */
[----:B------:R-:W-:Y:S01]  /*5e00*/  ISETP.NE.AND P0, PT, R0, R2, PT ;  /* 0x000000020000720c */ /* 0x000fe20003f05270 */
[----:B------:R-:W-:-:S05]  /*5e10*/  IMAD.MOV.U32 R0, RZ, RZ, 0x1 ;  /* 0x00000001ff007424 */ /* 0x000fca00078e00ff */
[----:B------:R-:W-:-:S07]  /*5e20*/  SHF.L.U32 R0, R0, R3, RZ ;  /* 0x0000000300007219 */ /* 0x000fce00000006ff */
[----:B------:R-:W-:Y:S05]  /*5e30*/  @P0 BRA `(.L_x_108) ;  /* 0x00000000005c0947 */ /* 0x000fea0003800000 */
[----:B------:R-:W1:Y:S02]  /*5e40*/  LDS R3, [UR8+0x18] ;  /* 0x00001808ff037984 */ /* 0x000e640008000800 */
[----:B-1----:R-:W-:-:S04]  /*5e50*/  LOP3.LUT R3, R3, R0, RZ, 0xc0, !PT ;  /* 0x0000000003037212 */ /* 0x002fc800078ec0ff */
[----:B------:R-:W-:-:S13]  /*5e60*/  ISETP.NE.AND P0, PT, R3, R0, PT ;  /* 0x000000000300720c */ /* 0x000fda0003f05270 */
[----:B------:R-:W-:Y:S05]  /*5e70*/  @P0 BRA `(.L_x_109) ;  /* 0x0000000000400947 */ /* 0x000fea0003800000 */
[----:B------:R-:W-:Y:S01]  /*5e80*/  R2UR UR4, R2 ;  /* 0x00000000020472ca */ /* 0x000fe200000e0000 */
[----:B------:R-:W1:Y:S01]  /*5e90*/  S2R R3, SR_LANEID ;  /* 0x0000000000037919 */ /* 0x000e620000000000 */
[----:B------:R-:W-:-:S04]  /*5ea0*/  LOP3.LUT R0, RZ, R0, RZ, 0x33, !PT ;  /* 0x00000000ff007212 */ /* 0x000fc800078e33ff */
[----:B---3--:R-:W2:Y:S07]  /*5eb0*/  REDUX UR6, R0 ;  /* 0x00000000000673c4 */ /* 0x008eae0000000000 */
[----:B------:R-:W-:-:S03]  /*5ec0*/  ULOP3.LUT UR5, URZ, UR4, URZ, 0x33, !UPT ;  /* 0x00000004ff057292 */ /* 0x000fc6000f8e33ff */
[----:B------:R-:W-:Y:S02]  /*5ed0*/  VOTEU.ANY UR4, UPT, PT ;  /* 0x0000000000047886 */ /* 0x000fe400038e0100 */
[----:B------:R-:W-:Y:S01]  /*5ee0*/  UFLO.U32 UR4, UR4 ;  /* 0x00000004000472bd */ /* 0x000fe200080e0000 */
[----:B------:R-:W-:-:S04]  /*5ef0*/  IMAD.U32 R2, RZ, RZ, UR5 ;  /* 0x00000005ff027e24 */ /* 0x000fc8000f8e00ff */
[----:B------:R-:W3:Y:S02]  /*5f00*/  REDUX UR7, R2 ;  /* 0x00000000020773c4 */ /* 0x000ee40000000000 */
[----:B------:R4:W-:Y:S01]  /*5f10*/  UTCATOMSWS.AND URZ, UR5 ;  /* 0x0000000500ff79e3 */ /* 0x0009e20008000000 */
[----:B--2---:R-:W-:Y:S01]  /*5f20*/  IMAD.U32 R0, RZ, RZ, UR6 ;  /* 0x00000006ff007e24 */ /* 0x004fe2000f8e00ff */
[----:B-1----:R-:W-:Y:S01]  /*5f30*/  ISETP.EQ.U32.AND P0, PT, R3, UR4, PT ;  /* 0x0000000403007c0c */ /* 0x002fe2000bf02070 */
[----:B---3--:R-:W-:-:S12]  /*5f40*/  IMAD.U32 R2, RZ, RZ, UR7 ;  /* 0x00000007ff027e24 */ /* 0x008fd8000f8e00ff */
[----:B------:R4:W-:Y:S04]  /*5f50*/  @P0 ATOMS.AND RZ, [UR8+0x14], R2 ;  /* 0x00001402ffff098c */ /* 0x0009e8000a800008 */
[----:B------:R4:W-:Y:S01]  /*5f60*/  @P0 ATOMS.AND RZ, [UR8+0x18], R0 ;  /* 0x00001800ffff098c */ /* 0x0009e2000a800008 */
[----:B------:R-:W-:Y:S05]  /*5f70*/  BRA `(.L_x_110) ;  /* 0x0000000000147947 */ /* 0x000fea0003800000 */
.L_x_109:
[----:B------:R-:W-:Y:S02]  /*5f80*/  MOV R2, 0x5fa0 ;  /* 0x00005fa000027802 */ /* 0x000fe40000000f00 */
[----:B---3-5:R-:W-:Y:S05]  /*5f90*/  CALL.REL.NOINC `($__internal_0_$__cuda_sm10x_tcgen05_guardrail_trap_col_being_dealloced_not_returned_by_alloc) ;  /* 0x0000004800ec7944 */ /* 0x028fea0003c00000 */
[----:B------:R-:W-:Y:S05]  /*5fa0*/  BRA `(.L_x_110) ;  /* 0x0000000000087947 */ /* 0x000fea0003800000 */
.L_x_108:
[----:B------:R-:W-:Y:S02]  /*5fb0*/  MOV R2, 0x5fd0 ;  /* 0x00005fd000027802 */ /* 0x000fe40000000f00 */
[----:B---3-5:R-:W-:Y:S05]  /*5fc0*/  CALL.REL.NOINC `($__internal_2_$__cuda_sm10x_tcgen05_guardrail_trap_unallocated_columns_being_dealloced) ;  /* 0x0000004800f87944 */ /* 0x028fea0003c00000 */
.L_x_110:
[----:B------:R-:W-:Y:S01]  /*5fd0*/  NOP ;  /* 0x0000000000007918 */ /* 0x000fe20000000000 */
[----:B----4-:R-:W-:Y:S05]  /*5fe0*/  EXIT ;  /* 0x000000000000794d */ /* 0x010fea0003800000 */
.L_x_82:
[----:B------:R-:W2:Y:S01]  /*5ff0*/  LDCU UR5, c[0x0][0x384] ;  /* 0x00007080ff0577ac */ /* 0x000ea20008000800 */
[----:B------:R-:W-:Y:S02]  /*6000*/  UISETP.NE.OR UP0, UPT, UR18, 0x3, !UP3 ;  /* 0x000000031200788c */ /* 0x000fe4000df05670 */
[----:B--2---:R-:W-:-:S07]  /*6010*/  UIADD3 UR5, UPT, UPT, UR5, 0x3f, URZ ;  /* 0x0000003f05057890 */ /* 0x004fce000fffe0ff */
[----:B------:R-:W-:Y:S05]  /*6020*/  BRA.U UP0, `(.L_x_111) ;  /* 0x0000001100ac7547 */ /* 0x000fea000b800000 */
[----:B------:R-:W2:Y:S01]  /*6030*/  LDCU UR52, c[0x0][0x388] ;  /* 0x00007100ff3477ac */ /* 0x000ea20008000800 */
[----:B------:R-:W3:Y:S01]  /*6040*/  S2UR UR20, SR_CgaCtaId ;  /* 0x00000000001479c3 */ /* 0x000ee20000008800 */
[----:B------:R-:W-:Y:S01]  /*6050*/  IMAD.MOV.U32 R9, RZ, RZ, 0x1 ;  /* 0x00000001ff097424 */ /* 0x000fe200078e00ff */
[----:B------:R-:W-:Y:S01]  /*6060*/  USHF.R.S32.HI UR4, URZ, 0x1f, UR5 ;  /* 0x0000001fff047899 */ /* 0x000fe20008011405 */
[----:B------:R-:W-:Y:S01]  /*6070*/  IMAD.MOV.U32 R8, RZ, RZ, RZ ;  /* 0x000000ffff087224 */ /* 0x000fe200078e00ff */
[----:B------:R-:W4:Y:S02]  /*6080*/  LDCU.64 UR6, c[0x0][0x348] ;  /* 0x00006900ff0677ac */ /* 0x000f240008000a00 */
[----:B------:R-:W-:Y:S01]  /*6090*/  ULEA.HI UR4, UR4, UR5, URZ, 0x6 ;  /* 0x0000000504047291 */ /* 0x000fe2000f8f30ff */
[----:B------:R-:W1:Y:S03]  /*60a0*/  LDCU UR41, c[0x0][0x370] ;  /* 0x00006e00ff2977ac */ /* 0x000e660008000800 */
[----:B------:R-:W-:Y:S01]  /*60b0*/  USHF.R.S32.HI UR28, URZ, 0x6, UR4 ;  /* 0x00000006ff1c7899 */ /* 0x000fe20008011404 */
[----:B--2---:R-:W-:Y:S01]  /*60c0*/  IMAD.U32 R0, RZ, RZ, UR52 ;  /* 0x00000034ff007e24 */ /* 0x004fe2000f8e00ff */
[----:B------:R-:W1:Y:S04]  /*60d0*/  LDCU.128 UR32, c[0x0][0xc10] ;  /* 0x00018200ff2077ac */ /* 0x000e680008000c00 */
[----:B------:R-:W-:Y:S01]  /*60e0*/  IMAD.U32 R3, RZ, RZ, UR28 ;  /* 0x0000001cff037e24 */ /* 0x000fe2000f8e00ff */
[----:B------:R-:W-:Y:S01]  /*60f0*/  IABS R0, R0 ;  /* 0x0000000000007213 */ /* 0x000fe20000000000 */
[----:B------:R-:W2:Y:S03]  /*6100*/  LDCU.64 UR4, c[0x0][0x988] ;  /* 0x00013100ff0477ac */ /* 0x000ea60008000a00 */
[----:B------:R-:W-:Y:S01]  /*6110*/  IABS R2, R3 ;  /* 0x0000000300027213 */ /* 0x000fe20000000000 */
[----:B------:R-:W3:Y:S01]  /*6120*/  LDCU UR40, c[0x0][0x374] ;  /* 0x00006e80ff2877ac */ /* 0x000ee20008000800 */
[----:B------:R-:W-:-:S02]  /*6130*/  R2UR UR27, R0 ;  /* 0x00000000001b72ca */ /* 0x000fc400000e0000 */
[----:B------:R-:W-:Y:S01]  /*6140*/  R2UR UR29, R2 ;  /* 0x00000000021d72ca */ /* 0x000fe200000e0000 */
[----:B------:R-:W3:Y:S01]  /*6150*/  LDCU.64 UR30, c[0x0][0x990] ;  /* 0x00013200ff1e77ac */ /* 0x000ee20008000a00 */
[----:B------:R-:W3:Y:S01]  /*6160*/  LDCU UR18, c[0x0][0xc0c] ;  /* 0x00018180ff1277ac */ /* 0x000ee20008000800 */
[----:B------:R-:W3:Y:S08]  /*6170*/  LDCU UR54, c[0x0][0xc20] ;  /* 0x00018400ff3677ac */ /* 0x000ef00008000800 */
[----:B------:R-:W1:Y:S01]  /*6180*/  I2F.RP R0, UR27 ;  /* 0x0000001b00007d06 */ /* 0x000e620008209400 */
[----:B--2---:R-:W-:Y:S01]  /*6190*/  UISETP.NE.U32.AND UP0, UPT, UR4, URZ, UPT ;  /* 0x000000ff0400728c */ /* 0x004fe2000bf05070 */
[----:B------:R-:W2:Y:S06]  /*61a0*/  LDCU UR4, c[0x0][0xc30] ;  /* 0x00018600ff0477ac */ /* 0x000eac0008000800 */
[----:B------:R-:W3:Y:S01]  /*61b0*/  I2F.RP R2, UR29 ;  /* 0x0000001d00027d06 */ /* 0x000ee20008209400 */
[----:B------:R-:W-:-:S02]  /*61c0*/  UISETP.NE.AND.EX UP5, UPT, UR5, URZ, UPT, UP0 ;  /* 0x000000ff0500728c */ /* 0x000fc4000bfa5300 */
[----:B------:R-:W-:Y:S02]  /*61d0*/  UISETP.NE.AND UP0, UPT, UR39, 0x1, UPT ;  /* 0x000000012700788c */ /* 0x000fe4000bf05270 */
[----:B----4-:R-:W-:Y:S01]  /*61e0*/  UIADD3 UR36, UP0, UPT, UR6, 0x680, URZ ;  /* 0x0000068006247890 */ /* 0x010fe2000ff1e0ff */
[----:B------:R-:W4:Y:S02]  /*61f0*/  LDCU UR38, c[0x0][0x38c] ;  /* 0x00007180ff2677ac */ /* 0x000f240008000800 */
[----:B-1----:R-:W1:Y:S01]  /*6200*/  MUFU.RCP R0, R0 ;  /* 0x0000000000007308 */ /* 0x002e620000001000 */
[----:B------:R-:W-:Y:S01]  /*6210*/  UIADD3.X UR37, UPT, UPT, URZ, UR7, URZ, UP0, !UPT ;  /* 0x00000007ff257290 */ /* 0x000fe200087fe4ff */
[----:B------:R-:W-:Y:S01]  /*6220*/  UMOV UR19, 0x400 ;  /* 0x0000040000137882 */ /* 0x000fe20000000000 */
[----:B------:R-:W-:-:S05]  /*6230*/  UIMAD.WIDE.U32 UR12, UR41, UR32, URZ ;  /* 0x00000020290c72a5 */ /* 0x000fca000f8e00ff */
[----:B---3--:R-:W3:Y:S01]  /*6240*/  MUFU.RCP R2, R2 ;  /* 0x0000000200027308 */ /* 0x008ee20000001000 */
[----:B------:R-:W-:Y:S01]  /*6250*/  UIMAD.WIDE.U32 UR14, UR40, UR35, URZ ;  /* 0x00000023280e72a5 */ /* 0x000fe2000f8e00ff */
[----:B------:R-:W-:Y:S01]  /*6260*/  UMOV UR10, URZ ;  /* 0x000000ff000a7c82 */ /* 0x000fe20008000000 */
[----:B------:R-:W-:Y:S02]  /*6270*/  ULEA UR19, UR20, UR19, 0x18 ;  /* 0x0000001314137291 */ /* 0x000fe4000f8ec0ff */
[----:B------:R-:W-:Y:S02]  /*6280*/  UISETP.NE.U32.AND UP6, UPT, UR30, URZ, UPT ;  /* 0x000000ff1e00728c */ /* 0x000fe4000bfc5070 */
[----:B------:R-:W-:Y:S01]  /*6290*/  UIADD3 UR51, UPT, UPT, UR19, 0x240, URZ ;  /* 0x0000024013337890 */ /* 0x000fe2000fffe0ff */
[----:B-1----:R-:W-:Y:S01]  /*62a0*/  VIADD R0, R0, 0xffffffe ;  /* 0x0ffffffe00007836 */ /* 0x002fe20000000000 */
[----:B------:R-:W-:Y:S02]  /*62b0*/  UIADD3 UR48, UPT, UPT, UR19, 0x268, URZ ;  /* 0x0000026813307890 */ /* 0x000fe4000fffe0ff */
[----:B------:R-:W-:-:S02]  /*62c0*/  UISETP.GE.AND UP2, UPT, UR39, 0x1, UPT ;  /* 0x000000012700788c */ /* 0x000fc4000bf46270 */
[----:B------:R-:W-:Y:S01]  /*62d0*/  UISETP.NE.AND UP0, UPT, UR18, 0x1, UPT ;  /* 0x000000011200788c */ /* 0x000fe2000bf05270 */
[----:B------:R-:W1:Y:S01]  /*62e0*/  F2I.FTZ.U32.TRUNC.NTZ R0, R0 ;  /* 0x0000000000007305 */ /* 0x000e62000021f000 */
[----:B------:R-:W-:Y:S01]  /*62f0*/  UMOV UR12, UR13 ;  /* 0x0000000d000c7c82 */ /* 0x000fe20008000000 */
[----:B---3--:R-:W-:Y:S01]  /*6300*/  VIADD R2, R2, 0xffffffe ;  /* 0x0ffffffe02027836 */ /* 0x008fe20000000000 */
[----:B------:R-:W-:Y:S01]  /*6310*/  UMOV UR44, UR15 ;  /* 0x0000000f002c7c82 */ /* 0x000fe20008000000 */
[----:B------:R-:W-:Y:S02]  /*6320*/  UISETP.NE.AND UP2, UPT, UR34, 0x1, UPT ;  /* 0x000000012200788c */ /* 0x000fe4000bf45270 */
[----:B------:R-:W-:Y:S02]  /*6330*/  UISETP.NE.AND UP0, UPT, UR52, URZ, UPT ;  /* 0x000000ff3400728c */ /* 0x000fe4000bf05270 */
[----:B------:R-:W3:Y:S01]  /*6340*/  F2I.FTZ.U32.TRUNC.NTZ R2, R2 ;  /* 0x0000000200027305 */ /* 0x000ee2000021f000 */
[----:B------:R-:W-:Y:S01]  /*6350*/  UPLOP3.LUT UP4, UPT, UPT, UPT, UPT, 0x40, 0x4 ;  /* 0x000000000004789c */ /* 0x000fe20003f8e870 */
[----:B------:R-:W2:Y:S01]  /*6360*/  LDCU.64 UR16, c[0x0][0xc28] ;  /* 0x00018500ff1077ac */ /* 0x000ea20008000a00 */
[----:B-1----:R-:W-:Y:S01]  /*6370*/  R2UR UR7, R0 ;  /* 0x00000000000772ca */ /* 0x002fe200000e0000 */
[----:B------:R-:W-:Y:S01]  /*6380*/  UISETP.NE.AND.EX UP6, UPT, UR31, URZ, UPT, UP6 ;  /* 0x000000ff1f00728c */ /* 0x000fe2000bfc5360 */
[----:B------:R-:W-:Y:S01]  /*6390*/  IABS R0, R3 ;  /* 0x0000000300007213 */ /* 0x000fe20000000000 */
[----:B------:R-:W-:-:S02]  /*63a0*/  UIADD3 UR8, UPT, UPT, UR19, 0x400, URZ ;  /* 0x0000040013087890 */ /* 0x000fc4000fffe0ff */
[----:B------:R-:W-:Y:S02]  /*63b0*/  UIADD3 UR9, UPT, UPT, UR19, 0x240, URZ ;  /* 0x0000024013097890 */ /* 0x000fe4000fffe0ff */
[----:B------:R-:W-:Y:S01]  /*63c0*/  IMAD.MOV R0, RZ, RZ, -R0 ;  /* 0x000000ffff007224 */ /* 0x000fe200078e0a00 */
[----:B---3--:R-:W-:Y:S01]  /*63d0*/  R2UR UR11, R2 ;  /* 0x00000000020b72ca */ /* 0x008fe200000e0000 */
[----:B------:R-:W-:Y:S02]  /*63e0*/  UPRMT UR51, UR20, 0x654, UR51 ;  /* 0x0000065414337896 */ /* 0x000fe40008000033 */
[----:B------:R-:W-:Y:S01]  /*63f0*/  UPRMT UR48, URZ, 0x654, UR48 ;  /* 0x00000654ff307896 */ /* 0x000fe20008000030 */
[----:B------:R-:W-:Y:S01]  /*6400*/  R2UR UR50, R0 ;  /* 0x00000000003272ca */ /* 0x000fe200000e0000 */
[----:B------:R-:W-:Y:S02]  /*6410*/  UIADD3 UR5, UPT, UPT, URZ, -UR7, URZ ;  /* 0x80000007ff057290 */ /* 0x000fe4000fffe0ff */
[----:B------:R-:W-:-:S02]  /*6420*/  USHF.R.U32.HI UR47, URZ, UR33, UR12 ;  /* 0x00000021ff2f7299 */ /* 0x000fc4000801160c */
[----:B------:R-:W-:Y:S02]  /*6430*/  UIMAD UR42, UR5, UR27, URZ ;  /* 0x0000001b052a72a4 */ /* 0x000fe4000f8e02ff */
[----:B------:R-:W-:Y:S02]  /*6440*/  USHF.R.U32.HI UR44, URZ, UR54, UR44 ;  /* 0x00000036ff2c7299 */ /* 0x000fe4000801162c */
[----:B------:R-:W-:Y:S02]  /*6450*/  UIADD3 UR6, UPT, UPT, URZ, -UR11, URZ ;  /* 0x8000000bff067290 */ /* 0x000fe4000fffe0ff */
[----:B--2---:R-:W-:Y:S02]  /*6460*/  UISETP.NE.AND UP3, UPT, UR4, 0x1, UPT ;  /* 0x000000010400788c */ /* 0x004fe4000bf65270 */
[----:B----4-:R-:W-:Y:S02]  /*6470*/  UISETP.NE.AND UP2, UPT, UR38, URZ, UPT ;  /* 0x000000ff2600728c */ /* 0x010fe4000bf45270 */
[----:B------:R-:W-:Y:S01]  /*6480*/  UISETP.NE.AND UP0, UPT, UR28, URZ, UPT ;  /* 0x000000ff1c00728c */ /* 0x000fe2000bf05270 */
[----:B------:R-:W-:Y:S01]  /*6490*/  UMOV UR5, UR6 ;  /* 0x0000000600057c82 */ /* 0x000fe20008000000 */
[----:B------:R-:W-:Y:S01]  /*64a0*/  UMOV UR6, URZ ;  /* 0x000000ff00067c82 */ /* 0x000fe20008000000 */
[----:B------:R-:W-:-:S02]  /*64b0*/  UIMAD UR5, UR5, UR29, URZ ;  /* 0x0000001d050572a4 */ /* 0x000fc4000f8e02ff */
[----:B------:R-:W-:Y:S02]  /*64c0*/  UIMAD.WIDE.U32 UR42, UR7, UR42, UR6 ;  /* 0x0000002a072a72a5 */ /* 0x000fe4000f8e0006 */
[----:B------:R-:W-:-:S05]  /*64d0*/  UIMAD.WIDE.U32 UR10, UR11, UR5, UR10 ;  /* 0x000000050b0a72a5 */ /* 0x000fca000f8e000a */
[----:B------:R-:W-:Y:S02]  /*64e0*/  UMOV UR42, UR43 ;  /* 0x0000002b002a7c82 */ /* 0x000fe40008000000 */
[----:B------:R-:W-:-:S05]  /*64f0*/  UMOV UR43, UR11 ;  /* 0x0000000b002b7c82 */ /* 0x000fca0008000000 */
.L_x_121:
[----:B-1----:R-:W-:Y:S04]  /*6500*/  SHF.L.U32 R2, R8, 0x1f, RZ ;  /* 0x0000001f08027819 */ /* 0x002fe800000006ff */
[----:B------:R-:W1:Y:S02]  /*6510*/  SYNCS.PHASECHK.TRANS64.TRYWAIT P0, [UR19+0x260], R2 ;  /* 0x00026002ff0075a7 */ /* 0x000e640008001113 */
[----:B-1----:R-:W-:Y:S05]  /*6520*/  @!P0 BRA `(.L_x_112) ;  /* 0x0000004000fc8947 */ /* 0x002fea0003800000 */
.L_x_231:
[----:B------:R-:W2:Y:S01]  /*6530*/  LDS.128 R4, [UR19+0x2a0] ;  /* 0x0002a013ff047984 */ /* 0x000ea20008000c00 */
[----:B------:R-:W-:Y:S01]  /*6540*/  UISETP.GE.AND UP0, UPT, UR39, 0x1, UPT ;  /* 0x000000012700788c */ /* 0x000fe2000bf06270 */
[----:B------:R-:W-:Y:S01]  /*6550*/  @!PT LDS RZ, [RZ] ;  /* 0x00000000fffff984 */ /* 0x000fe20000000800 */
[----:B------:R-:W-:Y:S01]  /*6560*/  @!PT LDS RZ, [RZ] ;  /* 0x00000000fffff984 */ /* 0x000fe20000000800 */
[----:B------:R-:W-:Y:S01]  /*6570*/  @!PT LDS RZ, [RZ] ;  /* 0x00000000fffff984 */ /* 0x000fe20000000800 */
[----:B------:R-:W-:Y:S01]  /*6580*/  @!PT LDS RZ, [RZ] ;  /* 0x00000000fffff984 */ /* 0x000fe20000000800 */
[----:B------:R3:W-:Y:S06]  /*6590*/  MEMBAR.ALL.CTA ;  /* 0x0000000000007992 */ /* 0x0007ec0000008000 */
[----:B---3--:R-:W3:Y:S02]  /*65a0*/  FENCE.VIEW.ASYNC.S ;  /* 0x00000000000073c6 */ /* 0x008ee40000000000 */
[----:B---3--:R-:W-:Y:S01]  /*65b0*/  SYNCS.ARRIVE.TRANS64.RED.A1T0 RZ, [UR48], RZ ;  /* 0x000000ffffff79a7 */ /* 0x008fe20008100430 */
[----:B--2---:R-:W-:Y:S11]  /*65c0*/  LOP3.LUT P0, RZ, R6, 0x1, RZ, 0xc0, !PT ;  /* 0x0000000106ff7812 */ /* 0x004ff6000780c0ff */
[----:B------:R-:W-:Y:S02]  /*65d0*/  @!UPT UIADD3 URZ, UPT, UPT, URZ, URZ, URZ ;  /* 0x000000fffffff290 */ /* 0x000fe4000fffe0ff */
[----:B------:R-:W-:Y:S01]  /*65e0*/  VOTEU.ANY UP2, P0 ;  /* 0x0000000000ff7886 */ /* 0x000fe20000040100 */
[----:B------:R-:W-:Y:S11]  /*65f0*/  PLOP3.LUT P1, PT, PT, PT, UP2, 0x80, 0x8 ;  /* 0x000000000008781c */ /* 0x000ff60003f2f028 */
[----:B------:R-:W-:Y:S02]  /*6600*/  @!UPT UIADD3 URZ, UPT, UPT, URZ, URZ, URZ ;  /* 0x000000fffffff290 */ /* 0x000fe4000fffe0ff */
[----:B-1----:R-:W-:Y:S02]  /*6610*/  @P1 MOV R2, R4 ;  /* 0x0000000400021202 */ /* 0x002fe40000000f00 */
[----:B------:R-:W-:Y:S02]  /*6620*/  @P1 LOP3.LUT R0, R5, 0xffff, RZ, 0xc0, !PT ;  /* 0x0000ffff05001812 */ /* 0x000fe400078ec0ff */
[----:B------:R-:W-:Y:S02]  /*6630*/  @P1 R2UR UR5, R2 ;  /* 0x00000000020512ca */ /* 0x000fe400000e0000 */
[----:B------:R-:W-:Y:S11]  /*6640*/  @P1 R2UR UR4, R0 ;  /* 0x00000000000412ca */ /* 0x000ff600000e0000 */
[----:B------:R-:W-:Y:S02]  /*6650*/  @UP2 UMOV UR15, UR5 ;  /* 0x00000005000f2c82 */ /* 0x000fe40008000000 */
[----:B------:R-:W-:Y:S01]  /*6660*/  @UP2 UMOV UR7, UR4 ;  /* 0x0000000400072c82 */ /* 0x000fe20008000000 */
[----:B------:R-:W-:Y:S05]  /*6670*/  BRA.U !UP0, `(.L_x_113) ;  /* 0x0000000108c07547 */ /* 0x000fea000b800000 */
[----:B------:R-:W-:Y:S02]  /*6680*/  UIMAD.WIDE.U32 UR12, UR7, UR35, URZ ;  /* 0x00000023070c72a5 */ /* 0x000fe4000f8e00ff */
[----:B------:R-:W-:Y:S02]  /*6690*/  UP2UR UR14, UPR, URZ, 0x4 ;  /* 0x00000004ff0e7883 */ /* 0x000fe40008000000 */
[----:B------:R-:W-:Y:S02]  /*66a0*/  UISETP.NE.AND UP2, UPT, UR34, 0x1, UPT ;  /* 0x000000012200788c */ /* 0x000fe4000bf45270 */
[----:B------:R-:W-:Y:S02]  /*66b0*/  UIMAD.WIDE.U32 UR20, UR15, UR32, URZ ;  /* 0x000000200f1472a5 */ /* 0x000fe4000f8e00ff */
[----:B------:R-:W-:Y:S02]  /*66c0*/  USEL UR4, UR40, UR44, !UP2 ;  /* 0x0000002c28047287 */ /* 0x000fe4000d000000 */
[----:B------:R-:W-:Y:S02]  /*66d0*/  UISETP.NE.AND UP0, UPT, UR18, 0x1, UPT ;  /* 0x000000011200788c */ /* 0x000fe4000bf05270 */
[----:B------:R-:W-:Y:S02]  /*66e0*/  UP2UR UR26, UPR, URZ, 0x2 ;  /* 0x00000002ff1a7883 */ /* 0x000fe40008000000 */
[----:B------:R-:W-:Y:S02]  /*66f0*/  UISETP.NE.AND UP1, UPT, UR39, 0x1, UPT ;  /* 0x000000012700788c */ /* 0x000fe4000bf25270 */
[----:B------:R-:W-:Y:S02]  /*6700*/  UIMAD.WIDE.U32 UR22, UR4, UR16, URZ ;  /* 0x00000010041672a5 */ /* 0x000fe4000f8e00ff */
[----:B------:R-:W-:Y:S01]  /*6710*/  USEL UR10, UR41, UR47, !UP0 ;  /* 0x0000002f290a7287 */ /* 0x000fe2000c000000 */
[----:B------:R-:W-:Y:S02]  /*6720*/  UMOV UR5, UR13 ;  /* 0x0000000d00057c82 */ /* 0x000fe40008000000 */
[----:B------:R-:W-:Y:S02]  /*6730*/  USHF.R.U32.HI UR6, URZ, UR54, UR5 ;  /* 0x00000036ff067299 */ /* 0x000fe40008011605 */
[----:B------:R-:W-:Y:S02]  /*6740*/  UIMAD.WIDE.U32 UR24, UR10, UR16, URZ ;  /* 0x000000100a1872a5 */ /* 0x000fe4000f8e00ff */
[----:B------:R-:W-:Y:S02]  /*6750*/  USEL UR6, UR7, UR6, !UP2 ;  /* 0x0000000607067287 */ /* 0x000fe4000d000000 */
[----:B------:R-:W-:Y:S02]  /*6760*/  UISETP.NE.AND UP2, UPT, UR14, URZ, UPT ;  /* 0x000000ff0e00728c */ /* 0x000fe4000bf45270 */
[----:B------:R-:W-:Y:S01]  /*6770*/  UIMAD.WIDE.U32 UR12, UR6, UR16, URZ ;  /* 0x00000010060c72a5 */ /* 0x000fe2000f8e00ff */
[----:B------:R-:W-:Y:S02]  /*6780*/  UMOV UR5, UR21 ;  /* 0x0000001500057c82 */ /* 0x000fe40008000000 */
[----:B------:R-:W-:Y:S03]  /*6790*/  USHF.R.U32.HI UR11, URZ, UR33, UR5 ;  /* 0x00000021ff0b7299 */ /* 0x000fe60008011605 */
[----:B------:R-:W-:Y:S02]  /*67a0*/  UMOV UR5, UR23 ;  /* 0x0000001700057c82 */ /* 0x000fe40008000000 */
[----:B------:R-:W-:Y:S03]  /*67b0*/  @UP1 USHF.R.U32.HI UR4, URZ, UR17, UR5 ;  /* 0x00000011ff041299 */ /* 0x000fe60008011605 */
[----:B------:R-:W-:Y:S01]  /*67c0*/  UMOV UR5, UR25 ;  /* 0x0000001900057c82 */ /* 0x000fe20008000000 */
[----:B------:R-:W-:Y:S02]  /*67d0*/  UIMAD UR4, UR39, UR4, URZ ;  /* 0x00000004270472a4 */ /* 0x000fe4000f8e02ff */
[----:B------:R-:W-:Y:S02]  /*67e0*/  @UP1 USHF.R.U32.HI UR10, URZ, UR17, UR5 ;  /* 0x00000011ff0a1299 */ /* 0x000fe40008011605 */
[----:B------:R-:W-:Y:S02]  /*67f0*/  USEL UR5, UR15, UR11, !UP0 ;  /* 0x0000000b0f057287 */ /* 0x000fe4000c000000 */
[----:B------:R-:W-:Y:S02]  /*6800*/  UIMAD UR11, UR39, UR10, URZ ;  /* 0x0000000a270b72a4 */ /* 0x000fe4000f8e02ff */
[----:B------:R-:W-:Y:S03]  /*6810*/  UISETP.GE.AND UP0, UPT, UR6, UR4, UPT ;  /* 0x000000040600728c */ /* 0x000fe6000bf06270 */
[----:B------:R-:W-:Y:S01]  /*6820*/  UMOV UR4, UR13 ;  /* 0x0000000d00047c82 */ /* 0x000fe20008000000 */
[----:B------:R-:W-:Y:S02]  /*6830*/  UISETP.GE.OR UP0, UPT, UR5, UR11, UP0 ;  /* 0x0000000b0500728c */ /* 0x000fe40008706670 */
[----:B------:R-:W-:Y:S02]  /*6840*/  USHF.R.U32.HI UR4, URZ, UR17, UR4 ;  /* 0x00000011ff047299 */ /* 0x000fe40008011604 */
[----:B------:R-:W-:Y:S02]  /*6850*/  UIMAD.WIDE.U32 UR12, UR5, UR16, URZ ;  /* 0x00000010050c72a5 */ /* 0x000fe4000f8e00ff */
[----:B------:R-:W-:Y:S04]  /*6860*/  USEL UR14, UR6, UR4, !UP1 ;  /* 0x00000004060e7287 */ /* 0x000fe8000c800000 */
[----:B------:R-:W-:Y:S01]  /*6870*/  UIADD3 UR11, UPT, UPT, -UR14, URZ, URZ ;  /* 0x000000ff0e0b7290 */ /* 0x000fe2000fffe1ff */
[----:B------:R-:W-:Y:S02]  /*6880*/  @!UP0 UMOV UR4, UR13 ;  /* 0x0000000d00048c82 */ /* 0x000fe40008000000 */
[----:B------:R-:W-:Y:S02]  /*6890*/  @!UP0 USHF.R.U32.HI UR4, URZ, UR17, UR4 ;  /* 0x00000011ff048299 */ /* 0x000fe40008011604 */
[----:B------:R-:W-:Y:S02]  /*68a0*/  UIMAD UR11, UR39, UR11, UR6 ;  /* 0x0000000b270b72a4 */ /* 0x000fe4000f8e0206 */
[----:B------:R-:W-:Y:S02]  /*68b0*/  @!UP0 USEL UR4, UR5, UR4, !UP1 ;  /* 0x0000000405048287 */ /* 0x000fe4000c800000 */
[----:B------:R-:W-:Y:S02]  /*68c0*/  UISETP.NE.AND UP1, UPT, UR26, URZ, UPT ;  /* 0x000000ff1a00728c */ /* 0x000fe4000bf25270 */
[----:B------:R-:W-:Y:S02]  /*68d0*/  @!UP0 UIMAD UR11, UR10, UR11, UR4 ;  /* 0x0000000b0a0b82a4 */ /* 0x000fe4000f8e0204 */
[----:B------:R-:W-:Y:S02]  /*68e0*/  @!UP0 UIADD3 UR12, UPT, UPT, UR14, -UR4, URZ ;  /* 0x800000040e0c8290 */ /* 0x000fe4000fffe0ff */
[----:B------:R-:W-:Y:S02]  /*68f0*/  UIADD3 UR4, UPT, UPT, -UR5, URZ, URZ ;  /* 0x000000ff05047290 */ /* 0x000fe4000fffe1ff */
[----:B------:R-:W-:Y:S02]  /*6900*/  UIADD3 UR10, UPT, UPT, -UR6, URZ, URZ ;  /* 0x000000ff060a7290 */ /* 0x000fe4000fffe1ff */
[----:B------:R-:W-:Y:S02]  /*6910*/  @!UP0 UIMAD UR6, UR12, UR39, UR5 ;  /* 0x000000270c0682a4 */ /* 0x000fe4000f8e0205 */
[----:B------:R-:W-:Y:S02]  /*6920*/  UIMAD UR15, UR18, UR4, UR15 ;  /* 0x00000004120f72a4 */ /* 0x000fe4000f8e020f */
[----:B------:R-:W-:Y:S01]  /*6930*/  UIMAD UR7, UR34, UR10, UR7 ;  /* 0x0000000a220772a4 */ /* 0x000fe2000f8e0207 */
[----:B------:R-:W-:Y:S02]  /*6940*/  @!UP0 UMOV UR5, UR11 ;  /* 0x0000000b00058c82 */ /* 0x000fe40008000000 */
[----:B------:R-:W-:Y:S02]  /*6950*/  UIMAD UR15, UR5, UR18, UR15 ;  /* 0x00000012050f72a4 */ /* 0x000fe4000f8e020f */
[----:B------:R-:W-:Y:S11]  /*6960*/  UIMAD UR7, UR6, UR34, UR7 ;  /* 0x00000022060772a4 */ /* 0x000ff6000f8e0207 */
[----:B------:R-:W-:Y:S01]  /*6970*/  @!UPT UIADD3 URZ, UPT, UPT, URZ, URZ, URZ ;  /* 0x000000fffffff290 */ /* 0x000fe2000fffe0ff */
.L_x_113:
[----:B------:R-:W1:Y:S01]  /*6980*/  @!UP3 LDCU.128 UR20, c[0x0][0xc10] ;  /* 0x00018200ff14b7ac */ /* 0x000e620008000c00 */
[----:B------:R-:W-:Y:S02]  /*6990*/  ISETP.NE.U32.AND P2, PT, RZ, UR30, PT ;  /* 0x0000001eff007c0c */ /* 0x000fe4000bf45070 */
[----:B------:R-:W-:Y:S02]  /*69a0*/  SHF.L.U32 R2, R9, 0x1f, RZ ;  /* 0x0000001f09027819 */ /* 0x000fe400000006ff */
[----:B------:R-:W-:Y:S01]  /*69b0*/  ISETP.NE.AND.EX P2, PT, RZ, UR31, PT, P2 ;  /* 0x0000001fff007c0c */ /* 0x000fe2000bf45320 */
[----:B------:R-:W2:Y:S01]  /*69c0*/  @!UP3 LDCU UR5, c[0x0][0xc0c] ;  /* 0x00018180ff05b7ac */ /* 0x000ea20008000800 */
[----:B-1----:R-:W-:Y:S07]  /*69d0*/  UIMAD.WIDE.U32 UR10, UR15, UR20, URZ ;  /* 0x000000140f0a72a5 */ /* 0x002fee000f8e00ff */
[----:B------:R-:W-:Y:S01]  /*69e0*/  @!UP3 UMOV UR4, UR11 ;  /* 0x0000000b0004bc82 */ /* 0x000fe20008000000 */
[----:B--2---:R-:W-:Y:S02]  /*69f0*/  @!UP3 UISETP.NE.AND UP0, UPT, UR5, 0x1, UPT ;  /* 0x000000010500b88c */ /* 0x004fe4000bf05270 */
[----:B------:R-:W-:Y:S02]  /*6a00*/  @!UP3 USHF.R.U32.HI UR4, URZ, UR21, UR4 ;  /* 0x00000015ff04b299 */ /* 0x000fe40008011604 */
[----:B------:R-:W-:Y:S02]  /*6a10*/  UIMAD.WIDE.U32 UR10, UR7, UR23, URZ ;  /* 0x00000017070a72a5 */ /* 0x000fe4000f8e00ff */
[----:B------:R-:W-:Y:S02]  /*6a20*/  @!UP3 USEL UR12, UR15, UR4, !UP0 ;  /* 0x000000040f0cb287 */ /* 0x000fe4000c000000 */
[----:B------:R-:W-:Y:S03]  /*6a30*/  @!UP3 UISETP.NE.AND UP0, UPT, UR22, 0x1, UPT ;  /* 0x000000011600b88c */ /* 0x000fe6000bf05270 */
[----:B------:R-:W-:Y:S02]  /*6a40*/  @!UP3 UMOV UR6, UR11 ;  /* 0x0000000b0006bc82 */ /* 0x000fe40008000000 */
[----:B------:R-:W1:Y:S02]  /*6a50*/  @!UP3 LDCU UR4, c[0x0][0xc20] ;  /* 0x00018400ff04b7ac */ /* 0x000e640008000800 */
[----:B-1----:R-:W-:Y:S04]  /*6a60*/  @!UP3 USHF.R.U32.HI UR6, URZ, UR4, UR6 ;  /* 0x00000004ff06b299 */ /* 0x002fe80008011606 */
[----:B------:R-:W-:Y:S04]  /*6a70*/  @!UP3 USEL UR6, UR7, UR6, !UP0 ;  /* 0x000000060706b287 */ /* 0x000fe8000c000000 */
[----:B------:R-:W-:Y:S02]  /*6a80*/  @!UP3 UIADD3 UR4, UPT, UPT, -UR12, UR6, URZ ;  /* 0x000000060c04b290 */ /* 0x000fe4000fffe1ff */
[----:B------:R-:W-:Y:S02]  /*6a90*/  @!UP3 UIADD3 UR6, UPT, UPT, UR12, -UR6, URZ ;  /* 0x800000060c06b290 */ /* 0x000fe4000fffe0ff */
[----:B------:R-:W-:Y:S02]  /*6aa0*/  @!UP3 UIMAD UR15, UR4, UR5, UR15 ;  /* 0x00000005040fb2a4 */ /* 0x000fe4000f8e020f */
[----:B------:R-:W-:Y:S01]  /*6ab0*/  @!UP3 UIMAD UR7, UR6, UR22, UR7 ;  /* 0x000000160607b2a4 */ /* 0x000fe2000f8e0207 */
[----:B------:R-:W-:Y:S11]  /*6ac0*/  BRA.U UP4, `(.L_x_114) ;  /* 0x0000000104107547 */ /* 0x000ff6000b800000 */
[----:B------:R-:W-:Y:S04]  /*6ad0*/  MOV R3, UR53 ;  /* 0x0000003500037c02 */ /* 0x000fe80008000f00 */
[----:B------:R-:W-:Y:S04]  /*6ae0*/  SHF.L.U32 R3, R3, 0x1f, RZ ;  /* 0x0000001f03037819 */ /* 0x000fe800000006ff */
[----:B------:R-:W1:Y:S02]  /*6af0*/  SYNCS.PHASECHK.TRANS64.TRYWAIT P0, [UR19+0x258], R3 ;  /* 0x00025803ff0075a7 */ /* 0x000e640008001113 */
[----:B-1----:R-:W-:Y:S05]  /*6b00*/  @!P0 BRA `(.L_x_115) ;  /* 0x0000003c009c8947 */ /* 0x002fea0003800000 */
.L_x_114:
[----:B------:R-:W-:Y:S05]  /*6b10*/  BRA.U !UP6, `(.L_x_116) ;  /* 0x000000010e387547 */ /* 0x000fea000b800000 */
[----:B------:R-:W-:Y:S01]  /*6b20*/  UPLOP3.LUT UP1, UPT, UPT, UPT, UP5, 0x80, 0x8 ;  /* 0x000000000008789c */ /* 0x000fe20003f2f050 */
[----:B-1----:R-:W-:Y:S01]  /*6b30*/  HFMA2 R0, -RZ, RZ, 0, 5.9604644775390625e-08 ;  /* 0x00000001ff007431 */ /* 0x002fe200000001ff */
[----:B------:R-:W1:Y:S01]  /*6b40*/  LDCU.64 UR10, c[0x0][0x358] ;  /* 0x00006b00ff0a77ac */ /* 0x000e620008000a00 */
[----:B------:R-:W-:Y:S03]  /*6b50*/  IMAD.MOV.U32 R79, RZ, RZ, 0x1 ;  /* 0x00000001ff4f7424 */ /* 0x000fe600078e00ff */
[----:B------:R-:W-:Y:S05]  /*6b60*/  PLOP3.LUT P0, PT, PT, PT, UP1, 0x80, 0x8 ;  /* 0x000000000008781c */ /* 0x000fea0003f0f018 */
[----:B------:R-:W2:Y:S01]  /*6b70*/  @UP1 LDCU.64 UR4, c[0x0][0x988] ;  /* 0x00013100ff0417ac */ /* 0x000ea20008000a00 */
[----:B------:R-:W-:Y:S07]  /*6b80*/  @UP1 UIMAD UR6, UR45, UR30, URZ ;  /* 0x0000001e2d0612a4 */ /* 0x000fee000f8e02ff */
[----:B------:R-:W-:Y:S01]  /*6b90*/  @!P0 PRMT R79, R0, 0x7610, R79 ;  /* 0x00007610004f8816 */ /* 0x000fe2000000004f */
[----:B--2---:R-:W-:Y:S06]  /*6ba0*/  @UP1 UIMAD.WIDE UR4, UR6, 0x4, UR4 ;  /* 0x00000004060418a5 */ /* 0x004fec000f8e0204 */
[----:B------:R-:W-:Y:S01]  /*6bb0*/  IMAD.U32 R10, RZ, RZ, UR4 ;  /* 0x00000004ff0a7e24 */ /* 0x000fe2000f8e00ff */
[----:B------:R-:W-:Y:S04]  /*6bc0*/  MOV R11, UR5 ;  /* 0x00000005000b7c02 */ /* 0x000fe80008000f00 */
[----:B------:R-:W2:Y:S01]  /*6bd0*/  @!UP1 LDCU UR4, c[0x0][0x980] ;  /* 0x00013000ff0497ac */ /* 0x000ea20008000800 */
[----:B-1---5:R3:W5:Y:S02]  /*6be0*/  @P0 LDG.E R39, desc[UR10][R10.64] ;  /* 0x0000000a0a270981 */ /* 0x022764000c1e1900 */
[----:B--23--:R-:W-:Y:S07]  /*6bf0*/  @!P0 IMAD.U32 R39, RZ, RZ, UR4 ;  /* 0x00000004ff278e24 */ /* 0x00cfee000f8e00ff */
.L_x_116:
[----:B-----5:R-:W-:Y:S01]  /*6c00*/  @!P2 FSETP.EQ.AND P0, PT, R39, RZ, PT ;  /* 0x000000ff2700a20b */ /* 0x020fe20003f02000 */
[----:B------:R-:W-:Y:S01]  /*6c10*/  @!UPT UIADD3 URZ, UPT, UPT, URZ, URZ, URZ ;  /* 0x000000fffffff290 */ /* 0x000fe2000fffe0ff */
[----:B------:R-:W-:Y:S11]  /*6c20*/  @!P2 BRA `(.L_x_117) ;  /* 0x000000000014a947 */ /* 0x000ff60003800000 */
[----:B------:R-:W-:Y:S02]  /*6c30*/  LOP3.LUT P2, RZ, R79, 0xff, RZ, 0xc0, !PT ;  /* 0x000000ff4fff7812 */ /* 0x000fe4000784c0ff */
[----:B------:R-:W-:Y:S04]  /*6c40*/  PLOP3.LUT P0, PT, PT, PT, UP1, 0x80, 0x8 ;  /* 0x000000000008781c */ /* 0x000fe80003f0f018 */
[----:B------:R-:W-:Y:S07]  /*6c50*/  PLOP3.LUT P0, PT, P0, PT, PT, 0x8, 0x80 ;  /* 0x000000000080781c */ /* 0x000fee000070e170 */
[----:B------:R-:W-:Y:S11]  /*6c60*/  @P2 FSETP.EQ.AND P0, PT, R39, RZ, PT ;  /* 0x000000ff2700220b */ /* 0x000ff60003f02000 */
[----:B------:R-:W-:Y:S02]  /*6c70*/  @!UPT UIADD3 URZ, UPT, UPT, URZ, URZ, URZ ;  /* 0x000000fffffff290 */ /* 0x000fe4000fffe0ff */
.L_x_117:
[----:B------:R-:W2:Y:S01]  /*6c80*/  SYNCS.PHASECHK.TRANS64.TRYWAIT P2, [UR19+0x248], R2 ;  /* 0x00024802ff0075a7 */ /* 0x000ea20008041113 */
[----:B------:R-:W-:Y:S04]  /*6c90*/  @P1 SHF.R.U32.HI R4, RZ, 0x10, R5 ;  /* 0x00000010ff041819 */ /* 0x000fe80000011605 */
[----:B------:R-:W-:Y:S02]  /*6ca0*/  @P1 R2UR UR45, R4 ;  /* 0x00000000042d12ca */ /* 0x000fe400000e0000 */
[----:B------:R-:W-:Y:S01]  /*6cb0*/  ELECT P1, URZ, PT ;  /* 0x0000000000ff782f */ /* 0x000fe20003820000 */
[----:B------:R-:W-:Y:S01]  /*6cc0*/  @!UPT UIADD3 URZ, UPT, UPT, URZ, URZ, URZ ;  /* 0x000000fffffff290 */ /* 0x000fe2000fffe0ff */
[----:B--2---:R-:W-:Y:S11]  /*6cd0*/  @!P2 BRA `(.L_x_118) ;  /* 0x0000003c0040a947 */ /* 0x004ff60003800000 */
.L_x_234:
[----:B------:R-:W-:Y:S01]  /*6ce0*/  PLOP3.LUT P0, PT, P0, P1, PT, 0xf2, 0x2f ;  /* 0x00000000002f781c */ /* 0x000fe20000703e72 */
[----:B------:R-:W-:Y:S11]  /*6cf0*/  BSSY.RECONVERGENT B0, `(.L_x_119) ;  /* 0x0000050000007945 */ /* 0x000ff60003800200 */
[----:B------:R-:W-:Y:S01]  /*6d00*/  @!UPT UIADD3 URZ, UPT, UPT, URZ, URZ, URZ ;  /* 0x000000fffffff290 */ /* 0x000fe2000fffe0ff */
[----:B------:R-:W-:Y:S05]  /*6d10*/  @P0 BRA `(.L_x_120) ;  /* 0x0000000400340947 */ /* 0x000fea0003800000 */
[----:B------:R-:W-:Y:S01]  /*6d20*/  UISETP.NE.AND UP4, UPT, UR28, URZ, UPT ;  /* 0x000000ff1c00728c */ /* 0x000fe2000bf85270 */
[----:B-1----:R-:W-:Y:S01]  /*6d30*/  IMAD.U32 R0, RZ, RZ, UR46 ;  /* 0x0000002eff007e24 */ /* 0x002fe2000f8e00ff */
[----:B------:R-:W-:Y:S04]  /*6d40*/  MOV R3, UR38 ;  /* 0x0000002600037c02 */ /* 0x000fe80008000f00 */
[----:B------:R-:W-:Y:S02]  /*6d50*/  IABS R0, R0 ;  /* 0x0000000000007213 */ /* 0x000fe40000000000 */
[----:B------:R-:W-:Y:S02]  /*6d60*/  IABS R3, R3 ;  /* 0x0000000300037213 */ /* 0x000fe40000000000 */
[----:B------:R-:W-:Y:S02]  /*6d70*/  R2UR UR4, R0 ;  /* 0x00000000000472ca */ /* 0x000fe400000e0000 */
[----:B------:R-:W1:Y:S11]  /*6d80*/  I2F.RP R4, R3 ;  /* 0x0000000300047306 */ /* 0x000e760000209400 */
[----:B------:R-:W-:Y:S01]  /*6d90*/  UIMAD.WIDE.U32 UR10, UR43, UR4, URZ ;  /* 0x000000042b0a72a5 */ /* 0x000fe2000f8e00ff */
[----:B-1----:R-:W1:Y:S06]  /*6da0*/  MUFU.RCP R4, R4 ;  /* 0x0000000400047308 */ /* 0x002e6c0000001000 */
[----:B------:R-:W-:Y:S02]  /*6db0*/  UMOV UR12, UR11 ;  /* 0x0000000b000c7c82 */ /* 0x000fe40008000000 */
[----:B------:R-:W-:Y:S04]  /*6dc0*/  UIMAD UR4, UR12, UR50, UR4 ;  /* 0x000000320c0472a4 */ /* 0x000fe8000f8e0204 */
[----:B------:R-:W-:Y:S01]  /*6dd0*/  UISETP.GT.U32.AND UP0, UPT, UR29, UR4, UPT ;  /* 0x000000041d00728c */ /* 0x000fe2000bf04070 */
[----:B-1----:R-:W-:Y:S10]  /*6de0*/  VIADD R4, R4, 0xffffffe ;  /* 0x0ffffffe04047836 */ /* 0x002ff40000000000 */
[----:B------:R-:W-:Y:S01]  /*6df0*/  @!UP0 UIADD3 UR4, UPT, UPT, UR4, -UR29, URZ ;  /* 0x8000001d04048290 */ /* 0x000fe2000fffe0ff */
[----:B------:R-:W1:Y:S01]  /*6e00*/  F2I.FTZ.U32.TRUNC.NTZ R5, R4 ;  /* 0x0000000400057305 */ /* 0x000e62000021f000 */
[----:B------:R-:W-:Y:S02]  /*6e10*/  @!UP0 UIADD3 UR12, UPT, UPT, UR12, 0x1, URZ ;  /* 0x000000010c0c8890 */ /* 0x000fe4000fffe0ff */
[----:B------:R-:W-:Y:S02]  /*6e20*/  UISETP.GE.U32.AND UP0, UPT, UR4, UR29, UPT ;  /* 0x0000001d0400728c */ /* 0x000fe4000bf06070 */
[----:B------:R-:W-:Y:S09]  /*6e30*/  ULOP3.LUT UR4, UR46, UR28, URZ, 0x3c, !UPT ;  /* 0x0000001c2e047292 */ /* 0x000ff2000f8e3cff */
[----:B------:R-:W-:Y:S01]  /*6e40*/  @UP0 UIADD3 UR12, UPT, UPT, UR12, 0x1, URZ ;  /* 0x000000010c0c0890 */ /* 0x000fe2000fffe0ff */
[--C-:B-1----:R-:W-:Y:S01]  /*6e50*/  IMAD.MOV R2, RZ, RZ, -R5.reuse ;  /* 0x000000ffff027224 */ /* 0x102fe200078e0a05 */
[----:B------:R-:W-:Y:S01]  /*6e60*/  UISETP.GE.AND UP0, UPT, UR4, URZ, UPT ;  /* 0x000000ff0400728c */ /* 0x000fe2000bf06270 */
[----:B------:R-:W-:Y:S02]  /*6e70*/  IMAD.MOV.U32 R4, RZ, RZ, RZ ;  /* 0x000000ffff047224 */ /* 0x000fe400078e00ff */
[-C--:B------:R-:W-:Y:S04]  /*6e80*/  IMAD R2, R2, R3.reuse, RZ ;  /* 0x0000000302027224 */ /* 0x080fe800078e02ff */
[----:B------:R-:W-:Y:S04]  /*6e90*/  IMAD.HI.U32 R5, R5, R2, R4 ;  /* 0x0000000205057227 */ /* 0x000fe800078e0004 */
[----:B------:R-:W-:Y:S02]  /*6ea0*/  @!UP0 UIADD3 UR12, UPT, UPT, -UR12, URZ, URZ ;  /* 0x000000ff0c0c8290 */ /* 0x000fe4000fffe1ff */
[----:B------:R-:W-:Y:S02]  /*6eb0*/  @!UP4 ULOP3.LUT UR12, URZ, UR28, URZ, 0x33, !UPT ;  /* 0x0000001cff0cc292 */ /* 0x000fe4000f8e33ff */
[----:B------:R-:W-:Y:S04]  /*6ec0*/  UISETP.NE.AND UP4, UPT, UR52, URZ, UPT ;  /* 0x000000ff3400728c */ /* 0x000fe8000bf85270 */
[----:B------:R-:W-:Y:S05]  /*6ed0*/  IMAD.U32 R0, RZ, RZ, UR12 ;  /* 0x0000000cff007e24 */ /* 0x000fea000f8e00ff */
[----:B------:R-:W-:Y:S04]  /*6ee0*/  IABS R0, R0 ;  /* 0x0000000000007213 */ /* 0x000fe80000000000 */
[----:B------:R-:W-:Y:S11]  /*6ef0*/  R2UR UR4, R0 ;  /* 0x00000000000472ca */ /* 0x000ff600000e0000 */
[----:B------:R-:W-:Y:S02]  /*6f00*/  @!UPT UIADD3 URZ, UPT, UPT, URZ, URZ, URZ ;  /* 0x000000fffffff290 */ /* 0x000fe4000fffe0ff */
[----:B------:R-:W-:Y:S07]  /*6f10*/  UIMAD.WIDE.U32 UR10, UR42, UR4, URZ ;  /* 0x000000042a0a72a5 */ /* 0x000fee000f8e00ff */
[----:B------:R-:W-:Y:S01]  /*6f20*/  UMOV UR13, UR11 ;  /* 0x0000000b000d7c82 */ /* 0x000fe20008000000 */
[----:B------:R-:W-:Y:S02]  /*6f30*/  USHF.L.U32 UR11, UR49, 0x6, URZ ;  /* 0x00000006310b7899 */ /* 0x000fe400080006ff */
[----:B------:R-:W-:Y:S04]  /*6f40*/  UIADD3 UR5, UPT, UPT, -UR13, URZ, URZ ;  /* 0x000000ff0d057290 */ /* 0x000fe8000fffe1ff */
[----:B------:R-:W-:Y:S04]  /*6f50*/  UIMAD UR4, UR27, UR5, UR4 ;  /* 0x000000051b0472a4 */ /* 0x000fe8000f8e0204 */
[----:B------:R-:W-:Y:S11]  /*6f60*/  UISETP.GT.U32.AND UP0, UPT, UR27, UR4, UPT ;  /* 0x000000041b00728c */ /* 0x000ff6000bf04070 */
[----:B------:R-:W-:Y:S02]  /*6f70*/  @!UP0 UIADD3 UR4, UPT, UPT, UR4, -UR27, URZ ;  /* 0x8000001b04048290 */ /* 0x000fe4000fffe0ff */
[----:B------:R-:W-:Y:S02]  /*6f80*/  @!UP0 UIADD3 UR13, UPT, UPT, UR13, 0x1, URZ ;  /* 0x000000010d0d8890 */ /* 0x000fe4000fffe0ff */
[----:B------:R-:W-:Y:S02]  /*6f90*/  UISETP.GE.U32.AND UP0, UPT, UR4, UR27, UPT ;  /* 0x0000001b0400728c */ /* 0x000fe4000bf06070 */
[----:B------:R-:W-:Y:S09]  /*6fa0*/  ULOP3.LUT UR4, UR12, UR52, URZ, 0x3c, !UPT ;  /* 0x000000340c047292 */ /* 0x000ff2000f8e3cff */
[----:B------:R-:W-:Y:S02]  /*6fb0*/  @UP0 UIADD3 UR13, UPT, UPT, UR13, 0x1, URZ ;  /* 0x000000010d0d0890 */ /* 0x000fe4000fffe0ff */
[----:B------:R-:W-:Y:S11]  /*6fc0*/  UISETP.GE.AND UP0, UPT, UR4, URZ, UPT ;  /* 0x000000ff0400728c */ /* 0x000ff6000bf06270 */
[----:B------:R-:W-:Y:S02]  /*6fd0*/  @!UP0 UIADD3 UR13, UPT, UPT, -UR13, URZ, URZ ;  /* 0x000000ff0d0d8290 */ /* 0x000fe4000fffe1ff */
[----:B------:R-:W-:Y:S02]  /*6fe0*/  @!UP4 ULOP3.LUT UR13, URZ, UR52, URZ, 0x33, !UPT ;  /* 0x00000034ff0dc292 */ /* 0x000fe4000f8e33ff */
[----:B------:R-:W-:Y:S02]  /*6ff0*/  UISETP.NE.AND UP4, UPT, UR38, URZ, UPT ;  /* 0x000000ff2600728c */ /* 0x000fe4000bf85270 */
[----:B------:R-:W-:Y:S02]  /*7000*/  ULOP3.LUT UR4, UR13, UR38, URZ, 0x3c, !UPT ;  /* 0x000000260d047292 */ /* 0x000fe4000f8e3cff */
[----:B------:R-:W-:Y:S01]  /*7010*/  UIADD3 UR5, UPT, UPT, -UR13, URZ, URZ ;  /* 0x000000ff0d057290 */ /* 0x000fe2000fffe1ff */
[----:B------:R-:W-:Y:S01]  /*7020*/  MOV R0, UR13 ;  /* 0x0000000d00007c02 */ /* 0x000fe20008000f00 */
[----:B------:R-:W-:Y:S02]  /*7030*/  UISETP.GE.AND UP0, UPT, UR4, URZ, UPT ;  /* 0x000000ff0400728c */ /* 0x000fe4000bf06270 */
[----:B------:R-:W-:Y:S01]  /*7040*/  UIADD3 UR4, UPT, UPT, -UR12, URZ, URZ ;  /* 0x000000ff0c047290 */ /* 0x000fe2000fffe1ff */
[----:B------:R-:W-:Y:S01]  /*7050*/  IABS R0, R0 ;  /* 0x0000000000007213 */ /* 0x000fe20000000000 */
[----:B------:R-:W-:Y:S02]  /*7060*/  UIMAD UR12, UR52, UR5, UR12 ;  /* 0x00000005340c72a4 */ /* 0x000fe4000f8e020c */
[----:B------:R-:W-:Y:S02]  /*7070*/  UIMAD UR4, UR28, UR4, UR46 ;  /* 0x000000041c0472a4 */ /* 0x000fe4000f8e022e */
[----:B------:R-:W-:Y:S01]  /*7080*/  IMAD.HI.U32 R5, R5, R0, RZ ;  /* 0x0000000005057227 */ /* 0x000fe200078e00ff */
[----:B------:R-:W-:Y:S01]  /*7090*/  UMOV UR5, 0x10000000 ;  /* 0x1000000000057882 */ /* 0x000fe20000000000 */
[----:B------:R-:W-:Y:S03]  /*70a0*/  USHF.L.U32 UR10, UR4, 0x6, URZ ;  /* 0x00000006040a7899 */ /* 0x000fe600080006ff */
[----:B------:R-:W-:Y:S01]  /*70b0*/  IADD3 R2, PT, PT, -R5, RZ, RZ ;  /* 0x000000ff05027210 */ /* 0x000fe20007ffe1ff */
[----:B------:R-:W-:Y:S04]  /*70c0*/  UMOV UR4, 0x0 ;  /* 0x0000000000047882 */ /* 0x000fe80000000000 */
[C---:B------:R-:W-:Y:S05]  /*70d0*/  IMAD R0, R3.reuse, R2, R0 ;  /* 0x0000000203007224 */ /* 0x040fea00078e0200 */
[----:B------:R-:W-:Y:S11]  /*70e0*/  ISETP.GT.U32.AND P0, PT, R3, R0, PT ;  /* 0x000000000300720c */ /* 0x000ff60003f04070 */
[----:B------:R-:W-:Y:S02]  /*70f0*/  @!UPT UIADD3 URZ, UPT, UPT, URZ, URZ, URZ ;  /* 0x000000fffffff290 */ /* 0x000fe4000fffe0ff */
[----:B------:R-:W-:Y:S01]  /*7100*/  @!P0 IMAD.IADD R0, R0, 0x1, -R3 ;  /* 0x0000000100008824 */ /* 0x000fe200078e0a03 */
[----:B------:R-:W-:Y:S04]  /*7110*/  @!P0 IADD3 R5, PT, PT, R5, 0x1, RZ ;  /* 0x0000000105058810 */ /* 0x000fe80007ffe0ff */
[----:B------:R-:W-:Y:S01]  /*7120*/  ISETP.GE.U32.AND P1, PT, R0, R3, PT ;  /* 0x000000030000720c */ /* 0x000fe20003f26070 */
[----:B------:R-:W-:Y:S11]  /*7130*/  HFMA2 R0, -RZ, RZ, 0, 0.00048828125 ;  /* 0x00001000ff007431 */ /* 0x000ff600000001ff */
[----:B------:R-:W-:Y:S01]  /*7140*/  @!UPT UIADD3 URZ, UPT, UPT, URZ, URZ, URZ ;  /* 0x000000fffffff290 */ /* 0x000fe2000fffe0ff */
[----:B------:R-:W-:Y:S05]  /*7150*/  @P1 VIADD R5, R5, 0x1 ;  /* 0x0000000105051836 */ /* 0x000fea0000000000 */
[----:B------:R-:W-:Y:S11]  /*7160*/  R2UR UR14, R5 ;  /* 0x00000000050e72ca */ /* 0x000ff600000e0000 */
[----:B------:R-:W-:Y:S02]  /*7170*/  @!UPT UIADD3 URZ, UPT, UPT, URZ, URZ, URZ ;  /* 0x000000fffffff290 */ /* 0x000fe4000fffe0ff */
[----:B------:R-:W-:Y:S02]  /*7180*/  @!UP0 UIADD3 UR14, UPT, UPT, -UR14, URZ, URZ ;  /* 0x000000ff0e0e8290 */ /* 0x000fe4000fffe1ff */
[----:B------:R-:W-:Y:S04]  /*7190*/  @!UP4 ULOP3.LUT UR14, URZ, UR38, URZ, 0x33, !UPT ;  /* 0x00000026ff0ec292 */ /* 0x000fe8000f8e33ff */
[----:B------:R-:W-:Y:S04]  /*71a0*/  UIADD3 UR6, UPT, UPT, -UR14, URZ, URZ ;  /* 0x000000ff0e067290 */ /* 0x000fe8000fffe1ff */
[----:B------:R-:W-:Y:S09]  /*71b0*/  UIMAD UR13, UR38, UR6, UR13 ;  /* 0x00000006260d72a4 */ /* 0x000ff2000f8e020d */
[----:B------:R2:W-:Y:S01]  /*71c0*/  UTMALDG.5D [UR8], [UR36], desc[UR4] ;  /* 0x00000408240075b4 */ /* 0x0005e20008021000 */
[----:B------:R2:W-:Y:S01]  /*71d0*/  SYNCS.ARRIVE.TRANS64.RED.A0TR RZ, [UR19+0x240], R0 ;  /* 0x00024000ffff79a7 */ /* 0x0005e20008300413 */
[----:B------:R-:W-:Y:S01]  /*71e0*/  NOP ;  /* 0x0000000000007918 */ /* 0x000fe20000000000 */
.L_x_120:
[----:B--2---:R-:W-:Y:S05]  /*71f0*/  BSYNC.RECONVERGENT B0 ;  /* 0x0000000000007941 */ /* 0x004fea0003800200 */
.L_x_119:
[----:B------:R-:W-:Y:S01]  /*7200*/  SYNCS.ARRIVE.TRANS64.RED.A1T0 RZ, [UR51], RZ ;  /* 0x000000ffffff79a7 */ /* 0x000fe20008100433 */
[----:B------:R-:W-:Y:S01]  /*7210*/  UIADD3 UR46, UPT, UPT, UR7, UR63, URZ ;  /* 0x0000003f072e7290 */ /* 0x000fe2000fffe0ff */
[----:B------:R-:W-:Y:S01]  /*7220*/  LOP3.LUT R9, R9, 0x1, RZ, 0x3c, !PT ;  /* 0x0000000109097812 */ /* 0x000fe200078e3cff */
[----:B------:R-:W-:Y:S01]  /*7230*/  UIADD3 UR49, UPT, UPT, UR15, UR62, URZ ;  /* 0x0000003e0f317290 */ /* 0x000fe2000fffe0ff */
[----:B------:R-:W-:Y:S01]  /*7240*/  LOP3.LUT R8, R8, 0x1, RZ, 0x3c, !PT ;  /* 0x0000000108087812 */ /* 0x000fe200078e3cff */
[----:B------:R-:W-:Y:S01]  /*7250*/  UPLOP3.LUT UP4, UPT, UPT, UPT, UPT, 0x80, 0x8 ;  /* 0x000000000008789c */ /* 0x000fe20003f8f070 */
[----:B------:R-:W-:Y:S10]  /*7260*/  BRA.U UP2, `(.L_x_121) ;  /* 0xfffffff102a47547 */ /* 0x000ff4000b83ffff */
[----:B-1----:R-:W-:Y:S07]  /*7270*/  MOV R0, UR19 ;  /* 0x0000001300007c02 */ /* 0x002fee0008000f00 */
.L_x_122:
[----:B-1----:R-:W-:-:S04]  /*7280*/  SHF.L.U32 R2, R9, 0x1f, RZ ;  /* 0x0000001f09027819 */ /* 0x002fc800000006ff */
[----:B------:R1:W2:Y:S03]  /*7290*/  SYNCS.PHASECHK.TRANS64.TRYWAIT P0, [R0+URZ+0x248], R2 ;  /* 0x00024802000075a7 */ /* 0x0002a600080011ff */
[----:B--2---:R-:W-:Y:S05]  /*72a0*/  @!P0 NANOSLEEP.SYNCS 0x989680 ;  /* 0x009896800000895d */ /* 0x004fea0003900000 */
[----:B------:R-:W2:Y:S02]  /*72b0*/  @!P0 SYNCS.PHASECHK.TRANS64 P0, [R0+URZ+0x248], R2 ;  /* 0x00024802000085a7 */ /* 0x000ea400080010ff */
[----:B--2---:R-:W-:Y:S05]  /*72c0*/  @P0 EXIT ;  /* 0x000000000000094d */ /* 0x004fea0003800000 */
[----:B------:R-:W-:Y:S05]  /*72d0*/  BRA `(.L_x_122) ;  /* 0xfffffffc00e87947 */ /* 0x000fea000383ffff */
.L_x_111:
[----:B------:R-:W-:-:S06]  /*72e0*/  UISETP.GE.AND UP0, UPT, UR18, 0x4, UPT ;  /* 0x000000041200788c */ /* 0x000fcc000bf06270 */
[----:B------:R-:W-:-:S13]  /*72f0*/  PLOP3.LUT P0, PT, PT, PT, UP0, 0x80, 0x8 ;  /* 0x000000000008781c */ /* 0x000fda0003f0f008 */
[----:B-1----:R-:W-:Y:S05]  /*7300*/  @!P0 EXIT ;  /* 0x000000000000894d */ /* 0x002fea0003800000 */
[----:B------:R-:W1:Y:S08]  /*7310*/  S2UR UR4, SR_CgaCtaId ;  /* 0x00000000000479c3 */ /* 0x000e700000008800 */
[----:B------:R-:W-:Y:S01]  /*7320*/  BAR.SYNC.DEFER_BLOCKING 0x6, 0xa0 ;  /* 0x0182800000007b1d */ /* 0x000fe20000010000 */
[C---:B------:R-:W-:Y:S01]  /*7330*/  IMAD.SHL.U32 R3, R69.reuse, 0x40, RZ ;  /* 0x0000004045037824 */ /* 0x040fe200078e00ff */
[----:B------:R-:W-:Y:S01]  /*7340*/  SHF.R.U32.HI R6, RZ, 0x1, R69 ;  /* 0x00000001ff067819 */ /* 0x000fe20000011645 */
[----:B------:R-:W-:Y:S01]  /*7350*/  IMAD.SHL.U32 R0, R80, 0x800, RZ ;  /* 0x0000080050007824 */ /* 0x000fe200078e00ff */
[----:B------:R-:W-:Y:S01]  /*7360*/  USHF.R.S32.HI UR47, URZ, 0x1f, UR5 ;  /* 0x0000001fff2f7899 */ /* 0x000fe20008011405 */
[----:B------:R-:W-:Y:S01]  /*7370*/  IMAD.SHL.U32 R78, R69, 0x8, RZ ;  /* 0x00000008454e7824 */ /* 0x000fe200078e00ff */
[----:B------:R-:W-:Y:S01]  /*7380*/  UMOV UR44, 0x400 ;  /* 0x00000400002c7882 */ /* 0x000fe20000000000 */
[C---:B------:R-:W-:Y:S01]  /*7390*/  LOP3.LUT R7, R3.reuse, 0x180, RZ, 0xc0, !PT ;  /* 0x0000018003077812 */ /* 0x040fe200078ec0ff */
[----:B------:R-:W2:Y:S01]  /*73a0*/  LDC.64 R74, c[0x0][0x988] ;  /* 0x00026200ff4a7b82 */ /* 0x000ea20000000a00 */
[----:B------:R-:W-:Y:S01]  /*73b0*/  LOP3.LUT R3, R3, 0x640, RZ, 0xc0, !PT ;  /* 0x0000064003037812 */ /* 0x000fe200078ec0ff */
[----:B------:R-:W-:Y:S01]  /*73c0*/  IMAD.U32 R37, R69, 0x10000, RZ ;  /* 0x0001000045257824 */ /* 0x000fe200078e00ff */
[----:B------:R-:W-:Y:S01]  /*73d0*/  LOP3.LUT R6, R7, 0x20, R6, 0xf8, !PT ;  /* 0x0000002007067812 */ /* 0x000fe200078ef806 */
[----:B------:R-:W-:Y:S01]  /*73e0*/  ULEA.HI UR47, UR47, UR5, URZ, 0x6 ;  /* 0x000000052f2f7291 */ /* 0x000fe2000f8f30ff */
[----:B------:R-:W-:Y:S01]  /*73f0*/  LOP3.LUT R0, R3, 0x800, R0, 0xf8, !PT ;  /* 0x0000080003007812 */ /* 0x000fe200078ef800 */
[----:B------:R-:W-:Y:S01]  /*7400*/  IMAD.MOV.U32 R36, RZ, RZ, RZ ;  /* 0x000000ffff247224 */ /* 0x000fe200078e00ff */
[----:B------:R-:W-:Y:S01]  /*7410*/  LOP3.LUT R78, R6, 0x30, R78, 0x78, !PT ;  /* 0x00000030064e7812 */ /* 0x000fe200078e784e */
[----:B------:R-:W3:Y:S01]  /*7420*/  LDC.64 R76, c[0x0][0x990] ;  /* 0x00026400ff4c7b82 */ /* 0x000ee20000000a00 */
[----:B------:R-:W-:Y:S01]  /*7430*/  IMAD.MOV.U32 R84, RZ, RZ, RZ ;  /* 0x000000ffff547224 */ /* 0x000fe200078e00ff */
[----:B------:R-:W-:-:S02]  /*7440*/  CS2R R82, SRZ ;  /* 0x0000000000527805 */ /* 0x000fc4000001ff00 */
[----:B------:R-:W-:Y:S01]  /*7450*/  LOP3.LUT R78, R0, R78, RZ, 0xfc, !PT ;  /* 0x0000004e004e7212 */ /* 0x000fe200078efcff */
[----:B------:R-:W-:Y:S01]  /*7460*/  IMAD.SHL.U32 R0, R80, 0x200000, RZ ;  /* 0x0020000050007824 */ /* 0x000fe200078e00ff */
[----:B------:R-:W4:Y:S02]  /*7470*/  LDCU UR51, c[0x0][0x370] ;  /* 0x00006e00ff3377ac */ /* 0x000f240008000800 */
[----:B------:R-:W2:Y:S01]  /*7480*/  LDC.64 R72, c[0x0][0x9b0] ;  /* 0x00026c00ff487b82 */ /* 0x000ea20000000a00 */
[----:B-1----:R-:W-:Y:S01]  /*7490*/  ULEA UR44, UR4, UR44, 0x18 ;  /* 0x0000002c042c7291 */ /* 0x002fe2000f8ec0ff */
[----:B------:R-:W-:Y:S01]  /*74a0*/  LOP3.LUT R0, R0, 0x200000, RZ, 0xc0, !PT ;  /* 0x0020000000007812 */ /* 0x000fe200078ec0ff */
[----:B------:R-:W1:Y:S03]  /*74b0*/  LDCU UR42, c[0x0][0xc0c] ;  /* 0x00018180ff2a77ac */ /* 0x000e660008000800 */
[----:B------:R-:W-:Y:S01]  /*74c0*/  LOP3.LUT R37, R0, 0x400000, R37, 0xf8, !PT ;  /* 0x0040000000257812 */ /* 0x000fe200078ef825 */
[----:B------:R-:W-:Y:S01]  /*74d0*/  UIADD3 UR4, UPT, UPT, UR44, 0x1400, URZ ;  /* 0x000014002c047890 */ /* 0x000fe2000fffe0ff */
[----:B------:R-:W1:Y:S01]  /*74e0*/  LDC.64 R70, c[0x0][0x9a8] ;  /* 0x00026a00ff467b82 */ /* 0x000e620000000a00 */
[----:B------:R-:W-:Y:S01]  /*74f0*/  VIADD R85, R78, UR44 ;  /* 0x0000002c4e557c36 */ /* 0x000fe20008000000 */
[----:B------:R-:W4:Y:S01]  /*7500*/  LDS R2, [UR44+0x2b0] ;  /* 0x0002b02cff027984 */ /* 0x000f220008000800 */
[----:B------:R-:W1:Y:S02]  /*7510*/  LDCU UR38, c[0x0][0xc30] ;  /* 0x00018600ff2677ac */ /* 0x000e640008000800 */
[----:B------:R-:W-:Y:S01]  /*7520*/  IMAD.U32 R86, RZ, RZ, UR4 ;  /* 0x00000004ff567e24 */ /* 0x000fe2000f8e00ff */
[----:B------:R-:W1:Y:S01]  /*7530*/  LDCU UR58, c[0x0][0x388] ;  /* 0x00007100ff3a77ac */ /* 0x000e620008000800 */
[----:B------:R-:W1:Y:S01]  /*7540*/  LDCU UR57, c[0x0][0x38c] ;  /* 0x00007180ff3977ac */ /* 0x000e620008000800 */
[----:B------:R-:W1:Y:S01]  /*7550*/  LDCU.64 UR60, c[0x0][0x988] ;  /* 0x00013100ff3c77ac */ /* 0x000e620008000a00 */
[----:B------:R-:W1:Y:S01]  /*7560*/  LDCU.64 UR40, c[0x0][0xc28] ;  /* 0x00018500ff2877ac */ /* 0x000e620008000a00 */
[----:B------:R-:W1:Y:S01]  /*7570*/  LDCU.128 UR52, c[0x0][0xc10] ;  /* 0x00018200ff3477ac */ /* 0x000e620008000c00 */
[----:B------:R-:W1:Y:S01]  /*7580*/  LDCU UR50, c[0x0][0x374] ;  /* 0x00006e80ff3277ac */ /* 0x000e620008000800 */
[----:B------:R-:W-:-:S02]  /*7590*/  USHF.R.S32.HI UR47, URZ, 0x6, UR47 ;  /* 0x00000006ff2f7899 */ /* 0x000fc4000801142f */
[----:B------:R-:W-:Y:S01]  /*75a0*/  UIADD3 UR59, UPT, UPT, UR44, 0x400, URZ ;  /* 0x000004002c3b7890 */ /* 0x000fe2000fffe0ff */
[C---:B----4-:R-:W-:Y:S01]  /*75b0*/  VIADD R3, R2.reuse, 0x20 ;  /* 0x0000002002037836 */ /* 0x050fe20000000000 */
[----:B------:R-:W-:-:S04]  /*75c0*/  LOP3.LUT R2, R2, 0xffff, RZ, 0xc0, !PT ;  /* 0x0000ffff02027812 */ /* 0x000fc800078ec0ff */
[----:B------:R-:W-:-:S05]  /*75d0*/  LOP3.LUT R3, R3, 0xffff, RZ, 0xc0, !PT ;  /* 0x0000ffff03037812 */ /* 0x000fca00078ec0ff */
[----:B------:R4:W-:Y:S02]  /*75e0*/  STL.64 [R1], R2 ;  /* 0x0000000201007387 */ /* 0x0009e40000100a00 */
[----:B----4-:R-:W-:-:S05]  /*75f0*/  IMAD.SHL.U32 R2, R69, 0x10, RZ ;  /* 0x0000001045027824 */ /* 0x010fca00078e00ff */
[----:B------:R-:W-:-:S04]  /*7600*/  LOP3.LUT R2, R2, 0x20, RZ, 0xc0, !PT ;  /* 0x0000002002027812 */ /* 0x000fc800078ec0ff */
[----:B-123--:R-:W-:-:S07]  /*7610*/  IADD3 R85, PT, PT, -R2, 0x400, R85 ;  /* 0x0000040002557810 */ /* 0x00efce0007ffe155 */
.L_x_140:
[----:B------:R-:W-:Y:S04]  /*7620*/  SHF.L.U32 R2, R83, 0x1f, RZ ;  /* 0x0000001f53027819 */ /* 0x000fe800000006ff */
[----:B-1----:R-:W1:Y:S02]  /*7630*/  SYNCS.PHASECHK.TRANS64.TRYWAIT P0, [UR44+0x260], R2 ;  /* 0x00026002ff0075a7 */ /* 0x002e64000800112c */
[----:B-1----:R-:W-:Y:S05]  /*7640*/  @!P0 BRA `(.L_x_123) ;  /* 0x0000003000fc8947 */ /* 0x002fea0003800000 */
.L_x_236:
[----:B-1----:R-:W-:Y:S01]  /*7650*/  LEA R2, R36, UR43, 0x2 ;  /* 0x0000002b24027c11 */ /* 0x002fe2000f8e10ff */
[----:B------:R-:W1:Y:S01]  /*7660*/  LDS.128 R4, [UR44+0x2a0] ;  /* 0x0002a02cff047984 */ /* 0x000e620008000c00 */
[----:B------:R-:W-:Y:S02]  /*7670*/  UIADD3 UR4, UPT, UPT, UR44, 0x268, URZ ;  /* 0x000002682c047890 */ /* 0x000fe4000fffe0ff */
[----:B------:R-:W-:Y:S01]  /*7680*/  UISETP.GE.AND UP0, UPT, UR39, 0x1, UPT ;  /* 0x000000012700788c */ /* 0x000fe2000bf06270 */
[----:B------:R-:W-:Y:S01]  /*7690*/  @!PT LDS RZ, [RZ] ;  /* 0x00000000fffff984 */ /* 0x000fe20000000800 */
[----:B------:R-:W-:Y:S01]  /*76a0*/  @!PT LDS RZ, [RZ] ;  /* 0x00000000fffff984 */ /* 0x000fe20000000800 */
[----:B------:R-:W-:Y:S01]  /*76b0*/  @!PT LDS RZ, [RZ] ;  /* 0x00000000fffff984 */ /* 0x000fe20000000800 */
[----:B------:R-:W-:Y:S01]  /*76c0*/  @!PT LDS RZ, [RZ] ;  /* 0x00000000fffff984 */ /* 0x000fe20000000800 */
[----:B------:R2:W-:Y:S06]  /*76d0*/  MEMBAR.ALL.CTA ;  /* 0x0000000000007992 */ /* 0x0005ec0000008000 */
[----:B--2---:R-:W2:Y:S01]  /*76e0*/  FENCE.VIEW.ASYNC.S ;  /* 0x00000000000073c6 */ /* 0x004ea20000000000 */
[----:B------:R-:W-:Y:S09]  /*76f0*/  UPRMT UR4, URZ, 0x654, UR4 ;  /* 0x00000654ff047896 */ /* 0x000ff20008000004 */
[----:B--2---:R-:W-:Y:S01]  /*7700*/  SYNCS.ARRIVE.TRANS64.RED.A1T0 RZ, [UR4], RZ ;  /* 0x000000ffffff79a7 */ /* 0x004fe20008100404 */
[----:B------:R-:W5:Y:S01]  /*7710*/  LDL R2, [R2] ;  /* 0x0000000002027983 */ /* 0x000f620000100800 */
[----:B-1----:R-:W-:Y:S11]  /*7720*/  LOP3.LUT P0, RZ, R6, 0x1, RZ, 0xc0, !PT ;  /* 0x0000000106ff7812 */ /* 0x002ff6000780c0ff */
[----:B------:R-:W-:Y:S02]  /*7730*/  @!UPT UIADD3 URZ, UPT, UPT, URZ, URZ, URZ ;  /* 0x000000fffffff290 */ /* 0x000fe4000fffe0ff */
[----:B------:R-:W-:Y:S01]  /*7740*/  VOTEU.ANY UP1, P0 ;  /* 0x0000000000ff7886 */ /* 0x000fe20000020100 */
[----:B------:R-:W-:Y:S01]  /*7750*/  PLOP3.LUT P0, PT, PT, PT, UP1, 0x80, 0x8 ;  /* 0x000000000008781c */ /* 0x000fe20003f0f018 */
[----:B------:R-:W-:Y:S11]  /*7760*/  UP2UR UR48, UPR, URZ, 0x2 ;  /* 0x00000002ff307883 */ /* 0x000ff60008000000 */
[----:B------:R-:W-:Y:S01]  /*7770*/  @!UPT UIADD3 URZ, UPT, UPT, URZ, URZ, URZ ;  /* 0x000000fffffff290 */ /* 0x000fe2000fffe0ff */
[----:B------:R-:W-:Y:S02]  /*7780*/  @P0 MOV R3, R4 ;  /* 0x0000000400030202 */ /* 0x000fe40000000f00 */
[----:B------:R-:W-:Y:S02]  /*7790*/  @P0 LOP3.LUT R0, R5, 0xffff, RZ, 0xc0, !PT ;  /* 0x0000ffff05000812 */ /* 0x000fe400078ec0ff */
[----:B------:R-:W-:Y:S02]  /*77a0*/  @P0 R2UR UR5, R3 ;  /* 0x00000000030502ca */ /* 0x000fe400000e0000 */
[----:B------:R-:W-:Y:S11]  /*77b0*/  @P0 R2UR UR4, R0 ;  /* 0x00000000000402ca */ /* 0x000ff600000e0000 */
[----:B------:R-:W-:Y:S02]  /*77c0*/  @UP1 UMOV UR37, UR5 ;  /* 0x0000000500251c82 */ /* 0x000fe40008000000 */
[----:B------:R-:W-:Y:S01]  /*77d0*/  @UP1 UMOV UR36, UR4 ;  /* 0x0000000400241c82 */ /* 0x000fe20008000000 */
[----:B------:R-:W-:Y:S05]  /*77e0*/  BRA.U !UP0, `(.L_x_124) ;  /* 0x0000000108cc7547 */ /* 0x000fea000b800000 */
[----:B------:R-:W1:Y:S01]  /*77f0*/  LDCU UR9, c[0x0][0xc20] ;  /* 0x00018400ff0977ac */ /* 0x000e620008000800 */
[----:B------:R-:W-:Y:S02]  /*7800*/  UIMAD.WIDE.U32 UR4, UR50, UR55, URZ ;  /* 0x00000037320472a5 */ /* 0x000fe4000f8e00ff */
[----:B------:R-:W-:Y:S02]  /*7810*/  UIMAD.WIDE.U32 UR6, UR51, UR52, URZ ;  /* 0x00000034330672a5 */ /* 0x000fe4000f8e00ff */
[----:B------:R-:W-:Y:S02]  /*7820*/  UIMAD.WIDE.U32 UR10, UR36, UR55, URZ ;  /* 0x00000037240a72a5 */ /* 0x000fe4000f8e00ff */
[----:B------:R-:W-:Y:S02]  /*7830*/  UISETP.NE.AND UP0, UPT, UR54, 0x1, UPT ;  /* 0x000000013600788c */ /* 0x000fe4000bf05270 */
[----:B------:R-:W-:Y:S02]  /*7840*/  UISETP.NE.AND UP1, UPT, UR42, 0x1, UPT ;  /* 0x000000012a00788c */ /* 0x000fe4000bf25270 */
[----:B------:R-:W-:Y:S02]  /*7850*/  UISETP.NE.AND UP2, UPT, UR39, 0x1, UPT ;  /* 0x000000012700788c */ /* 0x000fe4000bf45270 */
[----:B------:R-:W-:Y:S01]  /*7860*/  UIMAD.WIDE.U32 UR12, UR37, UR52, URZ ;  /* 0x00000034250c72a5 */ /* 0x000fe2000f8e00ff */
[----:B------:R-:W-:Y:S01]  /*7870*/  UMOV UR4, UR5 ;  /* 0x0000000500047c82 */ /* 0x000fe20008000000 */
[----:B------:R-:W-:Y:S01]  /*7880*/  UMOV UR6, UR11 ;  /* 0x0000000b00067c82 */ /* 0x000fe20008000000 */
[----:B-1----:R-:W-:Y:S03]  /*7890*/  USHF.R.U32.HI UR8, URZ, UR9, UR4 ;  /* 0x00000009ff087299 */ /* 0x002fe60008011604 */
[----:B------:R-:W-:Y:S02]  /*78a0*/  UMOV UR4, UR7 ;  /* 0x0000000700047c82 */ /* 0x000fe40008000000 */
[----:B------:R-:W-:Y:S02]  /*78b0*/  USHF.R.U32.HI UR5, URZ, UR53, UR4 ;  /* 0x00000035ff057299 */ /* 0x000fe40008011604 */
[----:B------:R-:W-:Y:S02]  /*78c0*/  USEL UR4, UR50, UR8, !UP0 ;  /* 0x0000000832047287 */ /* 0x000fe4000c000000 */
[----:B------:R-:W-:Y:S02]  /*78d0*/  USHF.R.U32.HI UR8, URZ, UR9, UR6 ;  /* 0x00000009ff087299 */ /* 0x000fe40008011606 */
[----:B------:R-:W-:Y:S02]  /*78e0*/  UIMAD.WIDE.U32 UR6, UR4, UR40, URZ ;  /* 0x00000028040672a5 */ /* 0x000fe4000f8e00ff */
[----:B------:R-:W-:Y:S02]  /*78f0*/  USEL UR9, UR51, UR5, !UP1 ;  /* 0x0000000533097287 */ /* 0x000fe4000c800000 */
[----:B------:R-:W-:Y:S02]  /*7900*/  USEL UR8, UR36, UR8, !UP0 ;  /* 0x0000000824087287 */ /* 0x000fe4000c000000 */
[----:B------:R-:W-:Y:S01]  /*7910*/  UIMAD.WIDE.U32 UR10, UR9, UR40, URZ ;  /* 0x00000028090a72a5 */ /* 0x000fe2000f8e00ff */
[----:B------:R-:W-:Y:S01]  /*7920*/  UMOV UR6, UR7 ;  /* 0x0000000700067c82 */ /* 0x000fe20008000000 */
[----:B------:R-:W-:Y:S01]  /*7930*/  UMOV UR5, UR13 ;  /* 0x0000000d00057c82 */ /* 0x000fe20008000000 */
[----:B------:R-:W-:Y:S02]  /*7940*/  @UP2 USHF.R.U32.HI UR4, URZ, UR41, UR6 ;  /* 0x00000029ff042299 */ /* 0x000fe40008011606 */
[----:B------:R-:W-:Y:S02]  /*7950*/  USHF.R.U32.HI UR5, URZ, UR53, UR5 ;  /* 0x00000035ff057299 */ /* 0x000fe40008011605 */
[----:B------:R-:W-:Y:S02]  /*7960*/  UIMAD UR4, UR39, UR4, URZ ;  /* 0x00000004270472a4 */ /* 0x000fe4000f8e02ff */
[----:B------:R-:W-:Y:S02]  /*7970*/  USEL UR5, UR37, UR5, !UP1 ;  /* 0x0000000525057287 */ /* 0x000fe4000c800000 */
[----:B------:R-:W-:Y:S01]  /*7980*/  UISETP.GE.AND UP0, UPT, UR8, UR4, UPT ;  /* 0x000000040800728c */ /* 0x000fe2000bf06270 */
[----:B------:R-:W-:Y:S01]  /*7990*/  UMOV UR6, UR11 ;  /* 0x0000000b00067c82 */ /* 0x000fe20008000000 */
[----:B------:R-:W-:Y:S02]  /*79a0*/  UIMAD.WIDE.U32 UR10, UR8, UR40, URZ ;  /* 0x00000028080a72a5 */ /* 0x000fe4000f8e00ff */
[----:B------:R-:W-:Y:S04]  /*79b0*/  @UP2 USHF.R.U32.HI UR9, URZ, UR41, UR6 ;  /* 0x00000029ff092299 */ /* 0x000fe80008011606 */
[----:B------:R-:W-:Y:S01]  /*79c0*/  UIMAD UR6, UR39, UR9, URZ ;  /* 0x00000009270672a4 */ /* 0x000fe2000f8e02ff */
[----:B------:R-:W-:Y:S03]  /*79d0*/  UMOV UR4, UR11 ;  /* 0x0000000b00047c82 */ /* 0x000fe60008000000 */
[----:B------:R-:W-:Y:S02]  /*79e0*/  UISETP.GE.OR UP0, UPT, UR5, UR6, UP0 ;  /* 0x000000060500728c */ /* 0x000fe40008706670 */
[----:B------:R-:W-:Y:S02]  /*79f0*/  USHF.R.U32.HI UR4, URZ, UR41, UR4 ;  /* 0x00000029ff047299 */ /* 0x000fe40008011604 */
[----:B------:R-:W-:Y:S02]  /*7a00*/  UIMAD.WIDE.U32 UR6, UR5, UR40, URZ ;  /* 0x00000028050672a5 */ /* 0x000fe4000f8e00ff */
[----:B------:R-:W-:Y:S02]  /*7a10*/  USEL UR11, UR8, UR4, !UP2 ;  /* 0x00000004080b7287 */ /* 0x000fe4000d000000 */
[----:B------:R-:W-:Y:S02]  /*7a20*/  UIADD3 UR6, UPT, UPT, -UR5, URZ, URZ ;  /* 0x000000ff05067290 */ /* 0x000fe4000fffe1ff */
[----:B------:R-:W-:Y:S02]  /*7a30*/  UIADD3 UR10, UPT, UPT, -UR11, URZ, URZ ;  /* 0x000000ff0b0a7290 */ /* 0x000fe4000fffe1ff */
[----:B------:R-:W-:Y:S02]  /*7a40*/  UIMAD UR6, UR42, UR6, UR37 ;  /* 0x000000062a0672a4 */ /* 0x000fe4000f8e0225 */
[----:B------:R-:W-:Y:S01]  /*7a50*/  UIMAD UR10, UR39, UR10, UR8 ;  /* 0x0000000a270a72a4 */ /* 0x000fe2000f8e0208 */
[----:B------:R-:W-:Y:S01]  /*7a60*/  @!UP0 UMOV UR4, UR7 ;  /* 0x0000000700048c82 */ /* 0x000fe20008000000 */
[----:B------:R-:W-:Y:S02]  /*7a70*/  UIADD3 UR7, UPT, UPT, -UR8, URZ, URZ ;  /* 0x000000ff08077290 */ /* 0x000fe4000fffe1ff */
[----:B------:R-:W-:Y:S04]  /*7a80*/  @!UP0 USHF.R.U32.HI UR4, URZ, UR41, UR4 ;  /* 0x00000029ff048299 */ /* 0x000fe80008011604 */
[----:B------:R-:W-:Y:S04]  /*7a90*/  @!UP0 USEL UR4, UR5, UR4, !UP2 ;  /* 0x0000000405048287 */ /* 0x000fe8000d000000 */
[----:B------:R-:W-:Y:S02]  /*7aa0*/  @!UP0 UIMAD UR9, UR9, UR10, UR4 ;  /* 0x0000000a090982a4 */ /* 0x000fe4000f8e0204 */
[----:B------:R-:W-:Y:S02]  /*7ab0*/  @!UP0 UIADD3 UR10, UPT, UPT, UR11, -UR4, URZ ;  /* 0x800000040b0a8290 */ /* 0x000fe4000fffe0ff */
[----:B------:R-:W-:Y:S02]  /*7ac0*/  UIMAD UR4, UR54, UR7, UR36 ;  /* 0x00000007360472a4 */ /* 0x000fe4000f8e0224 */
[----:B------:R-:W-:Y:S03]  /*7ad0*/  @!UP0 UIMAD UR8, UR10, UR39, UR5 ;  /* 0x000000270a0882a4 */ /* 0x000fe6000f8e0205 */
[----:B------:R-:W-:Y:S02]  /*7ae0*/  @!UP0 UMOV UR5, UR9 ;  /* 0x0000000900058c82 */ /* 0x000fe40008000000 */
[----:B------:R-:W-:Y:S02]  /*7af0*/  UIMAD UR37, UR5, UR42, UR6 ;  /* 0x0000002a052572a4 */ /* 0x000fe4000f8e0206 */
[----:B------:R-:W-:Y:S11]  /*7b00*/  UIMAD UR36, UR8, UR54, UR4 ;  /* 0x00000036082472a4 */ /* 0x000ff6000f8e0204 */
[----:B------:R-:W-:Y:S01]  /*7b10*/  @!UPT UIADD3 URZ, UPT, UPT, URZ, URZ, URZ ;  /* 0x000000fffffff290 */ /* 0x000fe2000fffe0ff */
.L_x_124:
[----:B------:R-:W-:Y:S01]  /*7b20*/  UISETP.NE.AND UP0, UPT, UR38, 0x1, UPT ;  /* 0x000000012600788c */ /* 0x000fe2000bf05270 */
[----:B------:R-:W-:Y:S04]  /*7b30*/  @P0 SHF.R.U32.HI R4, RZ, 0x10, R5 ;  /* 0x00000010ff040819 */ /* 0x000fe80000011605 */
[----:B------:R-:W-:Y:S06]  /*7b40*/  @P0 R2UR UR56, R4 ;  /* 0x00000000043802ca */ /* 0x000fec00000e0000 */
[----:B------:R-:W1:Y:S01]  /*7b50*/  @!UP0 LDCU.128 UR12, c[0x0][0xc10] ;  /* 0x00018200ff0c87ac */ /* 0x000e620008000c00 */
[----:B------:R-:W2:Y:S01]  /*7b60*/  @!UP0 LDCU UR5, c[0x0][0xc0c] ;  /* 0x00018180ff0587ac */ /* 0x000ea20008000800 */
[----:B------:R-:W3:Y:S01]  /*7b70*/  @!UP0 LDCU UR10, c[0x0][0xc20] ;  /* 0x00018400ff0a87ac */ /* 0x000ee20008000800 */
[----:B-1----:R-:W-:Y:S02]  /*7b80*/  UIMAD.WIDE.U32 UR8, UR37, UR12, URZ ;  /* 0x0000000c250872a5 */ /* 0x002fe4000f8e00ff */
[----:B------:R-:W-:Y:S02]  /*7b90*/  UIMAD.WIDE.U32 UR6, UR36, UR15, URZ ;  /* 0x0000000f240672a5 */ /* 0x000fe4000f8e00ff */
[----:B------:R-:W-:Y:S03]  /*7ba0*/  @!UP0 UISETP.NE.AND UP1, UPT, UR14, 0x1, UPT ;  /* 0x000000010e00888c */ /* 0x000fe6000bf25270 */
[----:B------:R-:W-:Y:S01]  /*7bb0*/  @!UP0 UMOV UR4, UR9 ;  /* 0x0000000900048c82 */ /* 0x000fe20008000000 */
[----:B--2---:R-:W-:Y:S02]  /*7bc0*/  @!UP0 UISETP.NE.AND UP2, UPT, UR5, 0x1, UPT ;  /* 0x000000010500888c */ /* 0x004fe4000bf45270 */
[----:B------:R-:W-:Y:S01]  /*7bd0*/  @!UP0 USHF.R.U32.HI UR4, URZ, UR13, UR4 ;  /* 0x0000000dff048299 */ /* 0x000fe20008011604 */
[----:B------:R-:W-:Y:S02]  /*7be0*/  @!UP0 UMOV UR6, UR7 ;  /* 0x0000000700068c82 */ /* 0x000fe40008000000 */
[----:B---3--:R-:W-:Y:S02]  /*7bf0*/  @!UP0 USHF.R.U32.HI UR6, URZ, UR10, UR6 ;  /* 0x0000000aff068299 */ /* 0x008fe40008011606 */
[----:B------:R-:W-:Y:S02]  /*7c00*/  @!UP0 USEL UR7, UR37, UR4, !UP2 ;  /* 0x0000000425078287 */ /* 0x000fe4000d000000 */
[----:B------:R-:W-:Y:S04]  /*7c10*/  @!UP0 USEL UR6, UR36, UR6, !UP1 ;  /* 0x0000000624068287 */ /* 0x000fe8000c800000 */
[----:B------:R-:W-:Y:S02]  /*7c20*/  @!UP0 UIADD3 UR4, UPT, UPT, -UR7, UR6, URZ ;  /* 0x0000000607048290 */ /* 0x000fe4000fffe1ff */
[----:B------:R-:W-:Y:S02]  /*7c30*/  @!UP0 UIADD3 UR6, UPT, UPT, UR7, -UR6, URZ ;  /* 0x8000000607068290 */ /* 0x000fe4000fffe0ff */
[----:B------:R-:W-:Y:S02]  /*7c40*/  @!UP0 UIMAD UR37, UR4, UR5, UR37 ;  /* 0x00000005042582a4 */ /* 0x000fe4000f8e0225 */
[----:B------:R-:W-:Y:S02]  /*7c50*/  @!UP0 UIMAD UR36, UR6, UR14, UR36 ;  /* 0x0000000e062482a4 */ /* 0x000fe4000f8e0224 */
[----:B------:R-:W-:Y:S09]  /*7c60*/  ULOP3.LUT UP0, URZ, UR59, 0x1b0, URZ, 0xc0, !UPT ;  /* 0x000001b03bff7892 */ /* 0x000ff2000f80c0ff */
[----:B------:R-:W-:Y:S05]  /*7c70*/  BRA.U !UP0, `(.L_x_125) ;  /* 0x0000000108407547 */ /* 0x000fea000b800000 */
[----:B------:R-:W1:Y:S01]  /*7c80*/  LDCU.64 UR8, c[0x4][0x80] ;  /* 0x01001000ff0877ac */ /* 0x000e620008000a00 */
[----:B------:R-:W-:Y:S01]  /*7c90*/  MOV R15, 0x0 ;  /* 0x00000000000f7802 */ /* 0x000fe20000000f00 */
[----:B------:R-:W-:Y:S02]  /*7ca0*/  HFMA2 R12, -RZ, RZ, 0, 5.9604644775390625e-08 ;  /* 0x00000001ff0c7431 */ /* 0x000fe400000001ff */
[----:B------:R-:W-:Y:S02]  /*7cb0*/  IMAD.MOV.U32 R8, RZ, RZ, 0x70 ;  /* 0x00000070ff087424 */ /* 0x000fe400078e00ff */
[----:B------:R-:W-:Y:S01]  /*7cc0*/  IMAD.MOV.U32 R13, RZ, RZ, RZ ;  /* 0x000000ffff0d7224 */ /* 0x000fe200078e00ff */
[----:B------:R-:W2:Y:S01]  /*7cd0*/  LDCU.64 UR6, c[0x4][0x88] ;  /* 0x01001100ff0677ac */ /* 0x000ea20008000a00 */
[----:B------:R-:W3:Y:S01]  /*7ce0*/  LDC.64 R14, c[0x4][R15] ;  /* 0x010000000f0e7b82 */ /* 0x000ee20000000a00 */
[----:B------:R-:W4:Y:S01]  /*7cf0*/  LDCU.64 UR4, c[0x4][0x8] ;  /* 0x01000100ff0477ac */ /* 0x000f220008000a00 */
[----:B-1----:R-:W-:Y:S01]  /*7d00*/  MOV R5, UR9 ;  /* 0x0000000900057c02 */ /* 0x002fe20008000f00 */
[----:B------:R-:W-:Y:S01]  /*7d10*/  IMAD.U32 R4, RZ, RZ, UR8 ;  /* 0x00000008ff047e24 */ /* 0x000fe2000f8e00ff */
[----:B--2---:R-:W-:Y:S01]  /*7d20*/  MOV R7, UR7 ;  /* 0x0000000700077c02 */ /* 0x004fe20008000f00 */
[----:B------:R-:W-:Y:S01]  /*7d30*/  IMAD.U32 R6, RZ, RZ, UR6 ;  /* 0x00000006ff067e24 */ /* 0x000fe2000f8e00ff */
[----:B----4-:R-:W-:Y:S01]  /*7d40*/  MOV R11, UR5 ;  /* 0x00000005000b7c02 */ /* 0x010fe20008000f00 */
[----:B------:R-:W-:Y:S02]  /*7d50*/  IMAD.U32 R10, RZ, RZ, UR4 ;  /* 0x00000004ff0a7e24 */ /* 0x000fe4000f8e00ff */
[----:B------:R-:W-:Y:S07]  /*7d60*/  LEPC R20, `(.L_x_125) ;  /* 0x000000001014794e */ /* 0x000fee0000000000 */
[----:B---3-5:R-:W-:Y:S05]  /*7d70*/  CALL.ABS.NOINC R14 ;  /* 0x000000000e007343 */ /* 0x028fea0003c00000 */
.L_x_125:
[----:B------:R-:W-:Y:S01]  /*7d80*/  LOP3.LUT P0, RZ, R86, 0x1b0, RZ, 0xc0, !PT ;  /* 0x000001b056ff7812 */ /* 0x000fe2000780c0ff */
[----:B------:R-:W-:Y:S11]  /*7d90*/  BSSY.RECONVERGENT B6, `(.L_x_126) ;  /* 0x0000013000067945 */ /* 0x000ff60003800200 */
[----:B------:R-:W-:Y:S01]  /*7da0*/  @!UPT UIADD3 URZ, UPT, UPT, URZ, URZ, URZ ;  /* 0x000000fffffff290 */ /* 0x000fe2000fffe0ff */
[----:B------:R-:W-:Y:S05]  /*7db0*/  @!P0 BRA `(.L_x_127) ;  /* 0x0000000000408947 */ /* 0x000fea0003800000 */
        /* <DEDUP_REMOVED lines=16> */
.L_x_127:
[----:B------:R-:W-:Y:S05]  /*7ec0*/  BSYNC.RECONVERGENT B6 ;  /* 0x0000000000067941 */ /* 0x000fea0003800200 */
.L_x_126:
[----:B------:R-:W-:Y:S02]  /*7ed0*/  R2UR UR4, R81 ;  /* 0x00000000510472ca */ /* 0x000fe400000e0000 */
[----:B------:R-:W-:Y:S02]  /*7ee0*/  ISETP.NE.U32.AND P3, PT, R76, RZ, PT ;  /* 0x000000ff4c00720c */ /* 0x000fe40003f65070 */
[----:B------:R-:W-:Y:S02]  /*7ef0*/  ISETP.NE.U32.AND P4, PT, R72, RZ, PT ;  /* 0x000000ff4800720c */ /* 0x000fe40003f85070 */
[----:B------:R-:W-:Y:S02]  /*7f00*/  ISETP.NE.AND.EX P3, PT, R77, RZ, PT, P3 ;  /* 0x000000ff4d00720c */ /* 0x000fe40003f65330 */
[----:B------:R-:W-:Y:S02]  /*7f10*/  PLOP3.LUT P1, PT, PT, PT, PT, 0x8, 0x80 ;  /* 0x000000000080781c */ /* 0x000fe40003f2e170 */
[----:B------:R-:W-:Y:S03]  /*7f20*/  ISETP.NE.AND.EX P4, PT, R73, RZ, PT, P4 ;  /* 0x000000ff4900720c */ /* 0x000fe60003f85340 */
[----:B------:R-:W-:Y:S06]  /*7f30*/  UISETP.NE.AND UP1, UPT, UR4, URZ, UPT ;  /* 0x000000ff0400728c */ /* 0x000fec000bf25270 */
[----:B------:R-:W-:Y:S05]  /*7f40*/  PLOP3.LUT P0, PT, PT, PT, UP1, 0x80, 0x8 ;  /* 0x000000000008781c */ /* 0x000fea0003f0f018 */
[----:B------:R-:W1:Y:S08]  /*7f50*/  @UP1 LDCU.64 UR4, c[0x0][0x988] ;  /* 0x00013100ff0417ac */ /* 0x000e700008000a00 */
[----:B------:R-:W-:Y:S01]  /*7f60*/  @P0 PLOP3.LUT P1, PT, P3, PT, PT, 0x80, 0x8 ;  /* 0x000000000008081c */ /* 0x000fe20001f2f070 */
[----:B-1----:R-:W-:Y:S04]  /*7f70*/  @UP1 UISETP.NE.U32.AND UP0, UPT, UR4, URZ, UPT ;  /* 0x000000ff0400128c */ /* 0x002fe8000bf05070 */
[----:B------:R-:W-:Y:S04]  /*7f80*/  @UP1 UISETP.NE.AND.EX UP0, UPT, UR5, URZ, UPT, UP0 ;  /* 0x000000ff0500128c */ /* 0x000fe8000bf05300 */
[----:B------:R-:W-:Y:S01]  /*7f90*/  @UP1 USEL UR4, URZ, 0xffffffff, UP0 ;  /* 0xffffffffff041887 */ /* 0x000fe20008000000 */
[----:B------:R-:W-:Y:S11]  /*7fa0*/  @!P3 BRA `(.L_x_128) ;  /* 0x000000000030b947 */ /* 0x000ff60003800000 */
[----:B------:R-:W-:Y:S01]  /*7fb0*/  ISETP.NE.U32.AND P2, PT, R74, RZ, PT ;  /* 0x000000ff4a00720c */ /* 0x000fe20003f45070 */
[----:B------:R-:W1:Y:S01]  /*7fc0*/  LDCU.64 UR6, c[0x0][0x358] ;  /* 0x00006b00ff0677ac */ /* 0x000e620008000a00 */
[----:B------:R-:W-:Y:S02]  /*7fd0*/  IMAD.MOV.U32 R79, RZ, RZ, 0x1 ;  /* 0x00000001ff4f7424 */ /* 0x000fe400078e00ff */
[----:B------:R-:W-:Y:S11]  /*7fe0*/  ISETP.NE.AND.EX P2, PT, R75, RZ, PT, P2 ;  /* 0x000000ff4b00720c */ /* 0x000ff60003f45320 */
[----:B------:R-:W-:Y:S02]  /*7ff0*/  @!UPT UIADD3 URZ, UPT, UPT, URZ, URZ, URZ ;  /* 0x000000fffffff290 */ /* 0x000fe4000fffe0ff */
[----:B------:R-:W2:Y:S01]  /*8000*/  @P2 LDC.64 R4, c[0x0][0x988] ;  /* 0x00026200ff042b82 */ /* 0x000ea20000000a00 */
[----:B------:R-:W-:Y:S04]  /*8010*/  @P2 IMAD R0, R76, UR45, RZ ;  /* 0x0000002d4c002c24 */ /* 0x000fe8000f8e02ff */
[----:B--2---:R-:W-:Y:S04]  /*8020*/  @P2 IMAD.WIDE R4, R0, 0x4, R4 ;  /* 0x0000000400042825 */ /* 0x004fe800078e0204 */
[----:B------:R-:W-:Y:S01]  /*8030*/  HFMA2 R0, -RZ, RZ, 0, 5.9604644775390625e-08 ;  /* 0x00000001ff007431 */ /* 0x000fe200000001ff */
[----:B-1---5:R1:W5:Y:S04]  /*8040*/  @P2 LDG.E R39, desc[UR6][R4.64] ;  /* 0x0000000604272981 */ /* 0x022368000c1e1900 */
[----:B------:R-:W-:Y:S01]  /*8050*/  @!P2 PRMT R79, R0, 0x7610, R79 ;  /* 0x00007610004fa816 */ /* 0x000fe2000000004f */
[----:B-1----:R-:W2:Y:S06]  /*8060*/  @!P2 LDC R39, c[0x0][0x980] ;  /* 0x00026000ff27ab82 */ /* 0x002eac0000000800 */
.L_x_128:
[----:B------:R-:W-:Y:S05]  /*8070*/  @!P4 BRA `(.L_x_129) ;  /* 0x000000000024c947 */ /* 0x000fea0003800000 */
[----:B------:R-:W-:Y:S01]  /*8080*/  ISETP.NE.U32.AND P2, PT, R70, RZ, PT ;  /* 0x000000ff4600720c */ /* 0x000fe20003f45070 */
[----:B------:R-:W1:Y:S03]  /*8090*/  LDCU.64 UR6, c[0x0][0x358] ;  /* 0x00006b00ff0677ac */ /* 0x000e660008000a00 */
[----:B------:R-:W-:Y:S11]  /*80a0*/  ISETP.NE.AND.EX P2, PT, R71, RZ, PT, P2 ;  /* 0x000000ff4700720c */ /* 0x000ff60003f45320 */
[----:B------:R-:W-:Y:S02]  /*80b0*/  @!UPT UIADD3 URZ, UPT, UPT, URZ, URZ, URZ ;  /* 0x000000fffffff290 */ /* 0x000fe4000fffe0ff */
[----:B------:R-:W3:Y:S01]  /*80c0*/  @P2 LDC.64 R4, c[0x0][0x9a8] ;  /* 0x00026a00ff042b82 */ /* 0x000ee20000000a00 */
[----:B------:R-:W-:Y:S04]  /*80d0*/  @P2 IMAD R0, R72, UR45, RZ ;  /* 0x0000002d48002c24 */ /* 0x000fe8000f8e02ff */
[----:B---3--:R-:W-:Y:S05]  /*80e0*/  @P2 IMAD.WIDE R4, R0, 0x4, R4 ;  /* 0x0000000400042825 */ /* 0x008fea00078e0204 */
[----:B-1---5:R1:W5:Y:S02]  /*80f0*/  @P2 LDG.E R38, desc[UR6][R4.64] ;  /* 0x0000000604262981 */ /* 0x022364000c1e1900 */
[----:B-1----:R-:W3:Y:S02]  /*8100*/  @!P2 LDC R38, c[0x0][0x9a0] ;  /* 0x00026800ff26ab82 */ /* 0x002ee40000000800 */
.L_x_129:
[----:B--2--5:R-:W-:Y:S01]  /*8110*/  @P0 FSETP.NEU.AND P4, PT, R39, RZ, PT ;  /* 0x000000ff2700020b */ /* 0x024fe20003f8d000 */
[----:B------:R-:W-:Y:S01]  /*8120*/  IMAD.U32 R0, RZ, RZ, UR4 ;  /* 0x00000004ff007e24 */ /* 0x000fe2000f8e00ff */
[----:B------:R-:W-:Y:S01]  /*8130*/  @P0 LOP3.LUT P2, RZ, R79, 0xff, RZ, 0xc0, !PT ;  /* 0x000000ff4fff0812 */ /* 0x000fe2000784c0ff */
[----:B------:R-:W-:Y:S01]  /*8140*/  BSSY B1, `(.L_x_130) ;  /* 0x0000035000017945 */ /* 0x000fe20003800000 */
[----:B------:R-:W-:Y:S01]  /*8150*/  @P0 SEL R3, RZ, 0xffffffff, P4 ;  /* 0xffffffffff030807 */ /* 0x000fe20002000000 */
[----:B------:R-:W-:Y:S01]  /*8160*/  IMAD.IADD R2, R37, 0x1, R2 ;  /* 0x0000000125027824 */ /* 0x000fe200078e0202 */
[----:B------:R-:W-:Y:S02]  /*8170*/  LEA R87, R36, UR44, 0x3 ;  /* 0x0000002c24577c11 */ /* 0x000fe4000f8e18ff */
[----:B------:R-:W-:Y:S02]  /*8180*/  CS2R R18, SRZ ;  /* 0x0000000000127805 */ /* 0x000fe4000001ff00 */
[----:B------:R-:W-:Y:S02]  /*8190*/  @P1 SEL R3, R0, R3, !P2 ;  /* 0x0000000300031207 */ /* 0x000fe40005000000 */
[----:B------:R-:W-:Y:S02]  /*81a0*/  CS2R R16, SRZ ;  /* 0x0000000000107805 */ /* 0x000fe4000001ff00 */
[----:B------:R-:W-:Y:S02]  /*81b0*/  PLOP3.LUT P5, PT, PT, PT, PT, 0x8, 0x80 ;  /* 0x000000000080781c */ /* 0x000fe40003fae170 */
[----:B------:R-:W-:Y:S02]  /*81c0*/  CS2R R26, SRZ ;  /* 0x00000000001a7805 */ /* 0x000fe4000001ff00 */
[----:B------:R-:W-:Y:S02]  /*81d0*/  @P0 LOP3.LUT R3, R3, 0x1, RZ, 0xc0, !PT ;  /* 0x0000000103030812 */ /* 0x000fe400078ec0ff */
[----:B------:R-:W-:Y:S02]  /*81e0*/  CS2R R24, SRZ ;  /* 0x0000000000187805 */ /* 0x000fe4000001ff00 */
[----:B------:R-:W-:Y:S11]  /*81f0*/  ISETP.NE.U32.OR P1, PT, R3, 0x1, !P0 ;  /* 0x000000010300780c */ /* 0x000ff60004725470 */
[----:B------:R-:W-:Y:S02]  /*8200*/  @!UPT UIADD3 URZ, UPT, UPT, URZ, URZ, URZ ;  /* 0x000000fffffff290 */ /* 0x000fe4000fffe0ff */
[----:B------:R-:W-:Y:S04]  /*8210*/  @P1 SHF.L.U32 R0, R82, 0x1f, RZ ;  /* 0x0000001f52001819 */ /* 0x000fe800000006ff */
[----:B------:R1:W2:Y:S02]  /*8220*/  @P1 SYNCS.PHASECHK.TRANS64.TRYWAIT P0, [UR44+0x240], R0 ;  /* 0x00024000ff0015a7 */ /* 0x0002a4000800112c */
[----:B-1----:R-:W-:Y:S04]  /*8230*/  SHF.L.U32 R0, R84, 0x1f, RZ ;  /* 0x0000001f54007819 */ /* 0x002fe800000006ff */
[----:B------:R1:W4:Y:S01]  /*8240*/  SYNCS.PHASECHK.TRANS64.TRYWAIT P4, [R87+URZ+0x270], R0 ;  /* 0x00027000570075a7 */ /* 0x00032200080811ff */
[----:B--2---:R-:W-:Y:S01]  /*8250*/  @P1 PLOP3.LUT P5, PT, P0, PT, PT, 0x8, 0x80 ;  /* 0x000000000080181c */ /* 0x004fe200007ae170 */
[----:B------:R-:W-:Y:S01]  /*8260*/  @!UPT UIADD3 URZ, UPT, UPT, URZ, URZ, URZ ;  /* 0x000000fffffff290 */ /* 0x000fe2000fffe0ff */
[----:B-1----:R-:W-:Y:S11]  /*8270*/  @!P1 BRA `(.L_x_131) ;  /* 0x0000000000849947 */ /* 0x002ff60003800000 */
[----:B------:R-:W-:Y:S01]  /*8280*/  ISETP.NE.U32.AND P0, PT, RZ, UR60, PT ;  /* 0x0000003cff007c0c */ /* 0x000fe2000bf05070 */
[----:B------:R-:W-:Y:S01]  /*8290*/  BSSY B0, `(.L_x_132) ;  /* 0x0000012000007945 */ /* 0x000fe20003800000 */
[----:B------:R-:W-:Y:S02]  /*82a0*/  FSETP.NEU.AND P2, PT, R39, RZ, PT ;  /* 0x000000ff2700720b */ /* 0x000fe40003f4d000 */
[----:B------:R-:W-:Y:S02]  /*82b0*/  CS2R R26, SRZ ;  /* 0x00000000001a7805 */ /* 0x000fe4000001ff00 */
[----:B------:R-:W-:Y:S02]  /*82c0*/  ISETP.NE.AND.EX P0, PT, RZ, UR61, PT, P0 ;  /* 0x0000003dff007c0c */ /* 0x000fe4000bf05300 */
[----:B------:R-:W-:Y:S02]  /*82d0*/  CS2R R24, SRZ ;  /* 0x0000000000187805 */ /* 0x000fe4000001ff00 */
[----:B------:R-:W-:Y:S02]  /*82e0*/  LOP3.LUT P1, RZ, R79, 0xff, RZ, 0xc0, !PT ;  /* 0x000000ff4fff7812 */ /* 0x000fe4000782c0ff */
[----:B------:R-:W-:Y:S02]  /*82f0*/  CS2R R18, SRZ ;  /* 0x0000000000127805 */ /* 0x000fe4000001ff00 */
[----:B------:R-:W-:Y:S02]  /*8300*/  SEL R3, RZ, 0xffffffff, P2 ;  /* 0xffffffffff037807 */ /* 0x000fe40001000000 */
[----:B------:R-:W-:Y:S02]  /*8310*/  CS2R R16, SRZ ;  /* 0x0000000000107805 */ /* 0x000fe4000001ff00 */
[----:B------:R-:W-:Y:S04]  /*8320*/  SEL R4, RZ, 0xffffffff, P0 ;  /* 0xffffffffff047807 */ /* 0x000fe80000000000 */
[----:B------:R-:W-:Y:S04]  /*8330*/  @P3 SEL R3, R4, R3, !P1 ;  /* 0x0000000304033207 */ /* 0x000fe80004800000 */
[----:B------:R-:W-:Y:S04]  /*8340*/  LOP3.LUT R3, R3, 0x1, RZ, 0xc0, !PT ;  /* 0x0000000103037812 */ /* 0x000fe800078ec0ff */
[----:B------:R-:W-:Y:S01]  /*8350*/  ISETP.NE.U32.AND P0, PT, R3, 0x1, PT ;  /* 0x000000010300780c */ /* 0x000fe20003f05070 */
[----:B------:R-:W-:Y:S01]  /*8360*/  @!UPT UIADD3 URZ, UPT, UPT, URZ, URZ, URZ ;  /* 0x000000fffffff290 */ /* 0x000fe2000fffe0ff */
[----:B------:R-:W-:Y:S11]  /*8370*/  @!P5 BRA `(.L_x_133) ;  /* 0x00000000000cd947 */ /* 0x000ff60003800000 */
[----:B------:R-:W-:Y:S04]  /*8380*/  SHF.L.U32 R4, R82, 0x1f, RZ ;  /* 0x0000001f52047819 */ /* 0x000fe800000006ff */
[----:B------:R-:W1:Y:S02]  /*8390*/  SYNCS.PHASECHK.TRANS64.TRYWAIT P1, [UR44+0x240], R4 ;  /* 0x00024004ff0075a7 */ /* 0x000e64000802112c */
[----:B-1----:R-:W-:Y:S05]  /*83a0*/  @!P1 BRA `(.L_x_134) ;  /* 0x0000002400bc9947 */ /* 0x002fea0003800000 */
.L_x_133:
[----:B------:R-:W-:Y:S05]  /*83b0*/  BSYNC B0 ;  /* 0x0000000000007941 */ /* 0x000fea0003800000 */
.L_x_132:
[----:B------:R-:W2:Y:S01]  /*83c0*/  S2UR UR5, SR_CgaCtaId ;  /* 0x00000000000579c3 */ /* 0x000ea20000008800 */
[----:B------:R1:W1:Y:S01]  /*83d0*/  @P0 LDS.128 R24, [R78+UR44+0x400] ;  /* 0x0004002c4e180984 */ /* 0x0002620008000c00 */
[----:B------:R-:W-:Y:S01]  /*83e0*/  UIADD3 UR4, UPT, UPT, UR44, 0x248, URZ ;  /* 0x000002482c047890 */ /* 0x000fe2000fffe0ff */
[----:B------:R-:W-:Y:S02]  /*83f0*/  LOP3.LUT R82, R82, 0x1, RZ, 0x3c, !PT ;  /* 0x0000000152527812 */ /* 0x000fe400078e3cff */
[----:B------:R1:W1:Y:S01]  /*8400*/  @P0 LDS.128 R16, [R85+0x10] ;  /* 0x0000100055100984 */ /* 0x0002620000000c00 */
[----:B------:R-:W-:Y:S01]  /*8410*/  @!PT LDS RZ, [RZ] ;  /* 0x00000000fffff984 */ /* 0x000fe20000000800 */
[----:B------:R-:W-:Y:S01]  /*8420*/  @!PT LDS RZ, [RZ] ;  /* 0x00000000fffff984 */ /* 0x000fe20000000800 */
[----:B------:R-:W-:Y:S01]  /*8430*/  @!PT LDS RZ, [RZ] ;  /* 0x00000000fffff984 */ /* 0x000fe20000000800 */
[----:B------:R-:W-:Y:S01]  /*8440*/  @!PT LDS RZ, [RZ] ;  /* 0x00000000fffff984 */ /* 0x000fe20000000800 */
[----:B------:R5:W-:Y:S06]  /*8450*/  MEMBAR.ALL.CTA ;  /* 0x0000000000007992 */ /* 0x000bec0000008000 */
[----:B-----5:R-:W5:Y:S01]  /*8460*/  FENCE.VIEW.ASYNC.S ;  /* 0x00000000000073c6 */ /* 0x020f620000000000 */
[----:B--2---:R-:W-:Y:S09]  /*8470*/  UPRMT UR4, UR5, 0x654, UR4 ;  /* 0x0000065405047896 */ /* 0x004ff20008000004 */
[----:B-----5:R-:W-:Y:S03]  /*8480*/  SYNCS.ARRIVE.TRANS64.RED.A1T0 RZ, [UR4], RZ ;  /* 0x000000ffffff79a7 */ /* 0x020fe60008100404 */
.L_x_131:
[----:B------:R-:W-:Y:S05]  /*8490*/  BSYNC B1 ;  /* 0x0000000000017941 */ /* 0x000fea0003800000 */
.L_x_130:
[----:B-1----:R-:W-:Y:S04]  /*84a0*/  SHF.R.U32.HI R3, RZ, 0x15, R2 ;  /* 0x00000015ff037819 */ /* 0x002fe80000011602 */
[----:B------:R-:W-:Y:S01]  /*84b0*/  LOP3.LUT P0, RZ, R3, 0x3, R80, 0x48, !PT ;  /* 0x0000000303ff7812 */ /* 0x000fe20007804850 */
[----:B------:R-:W-:Y:S01]  /*84c0*/  @!UPT UIADD3 URZ, UPT, UPT, URZ, URZ, URZ ;  /* 0x000000fffffff290 */ /* 0x000fe2000fffe0ff */
[----:B----4-:R-:W-:Y:S11]  /*84d0*/  @P4 BRA `(.L_x_135) ;  /* 0x0000000000084947 */ /* 0x010ff60003800000 */
[----:B------:R-:W1:Y:S02]  /*84e0*/  SYNCS.PHASECHK.TRANS64.TRYWAIT P1, [R87+URZ+0x270], R0 ;  /* 0x00027000570075a7 */ /* 0x000e6400080211ff */
[----:B-1----:R-:W-:Y:S05]  /*84f0*/  @!P1 BRA `(.L_x_136) ;  /* 0x0000002400809947 */ /* 0x002fea0003800000 */
.L_x_135:
[----:B------:R-:W-:Y:S05]  /*8500*/  @!P0 BRA `(.L_x_137) ;  /* 0x0000000000408947 */ /* 0x000fea0003800000 */
[----:B------:R-:W2:Y:S01]  /*8510*/  LDCU.64 UR8, c[0x4][0x70] ;  /* 0x01000e00ff0877ac */ /* 0x000ea20008000a00 */
[----:B------:R-:W-:Y:S01]  /*8520*/  MOV R15, 0x0 ;  /* 0x00000000000f7802 */ /* 0x000fe20000000f00 */
[----:B------:R-:W-:Y:S02]  /*8530*/  HFMA2 R12, -RZ, RZ, 0, 5.9604644775390625e-08 ;  /* 0x00000001ff0c7431 */ /* 0x000fe400000001ff */
[----:B------:R-:W-:Y:S02]  /*8540*/  IMAD.MOV.U32 R8, RZ, RZ, 0x192 ;  /* 0x00000192ff087424 */ /* 0x000fe400078e00ff */
[----:B------:R-:W-:Y:S01]  /*8550*/  IMAD.MOV.U32 R13, RZ, RZ, RZ ;  /* 0x000000ffff0d7224 */ /* 0x000fe200078e00ff */
[----:B------:R-:W4:Y:S01]  /*8560*/  LDCU.64 UR6, c[0x4][0x78] ;  /* 0x01000f00ff0677ac */ /* 0x000f220008000a00 */
[----:B------:R-:W1:Y:S01]  /*8570*/  LDC.64 R14, c[0x4][R15] ;  /* 0x010000000f0e7b82 */ /* 0x000e620000000a00 */
[----:B------:R-:W5:Y:S01]  /*8580*/  LDCU.64 UR4, c[0x4][0x10] ;  /* 0x01000200ff0477ac */ /* 0x000f620008000a00 */
[----:B--2---:R-:W-:Y:S01]  /*8590*/  MOV R5, UR9 ;  /* 0x0000000900057c02 */ /* 0x004fe20008000f00 */
[----:B------:R-:W-:Y:S01]  /*85a0*/  IMAD.U32 R4, RZ, RZ, UR8 ;  /* 0x00000008ff047e24 */ /* 0x000fe2000f8e00ff */
[----:B----4-:R-:W-:Y:S01]  /*85b0*/  MOV R7, UR7 ;  /* 0x0000000700077c02 */ /* 0x010fe20008000f00 */
[----:B------:R-:W-:Y:S01]  /*85c0*/  IMAD.U32 R6, RZ, RZ, UR6 ;  /* 0x00000006ff067e24 */ /* 0x000fe2000f8e00ff */
[----:B-----5:R-:W-:Y:S01]  /*85d0*/  MOV R11, UR5 ;  /* 0x00000005000b7c02 */ /* 0x020fe20008000f00 */
[----:B------:R-:W-:Y:S02]  /*85e0*/  IMAD.U32 R10, RZ, RZ, UR4 ;  /* 0x00000004ff0a7e24 */ /* 0x000fe4000f8e00ff */
[----:B------:R-:W-:Y:S07]  /*85f0*/  LEPC R20, `(.L_x_137) ;  /* 0x000000001014794e */ /* 0x000fee0000000000 */
[----:B-1-3--:R-:W-:Y:S05]  /*8600*/  CALL.ABS.NOINC R14 ;  /* 0x000000000e007343 */ /* 0x00afea0003c00000 */
.L_x_137:
[----:B------:R-:W-:Y:S01]  /*8610*/  LOP3.LUT P0, RZ, R69, 0x60, RZ, 0xc0, !PT ;  /* 0x0000006045ff7812 */ /* 0x000fe2000780c0ff */
[----:B------:R-:W-:Y:S05]  /*8620*/  WARPSYNC.ALL ;  /* 0x0000000000007948 */ /* 0x000fea0003800000 */
[----:B------:R-:W-:Y:S01]  /*8630*/  R2UR UR4, R2 ;  /* 0x00000000020472ca */ /* 0x000fe200000e0000 */
[----:B------:R-:W-:Y:S01]  /*8640*/  BSSY.RECONVERGENT B0, `(.L_x_138) ;  /* 0x00000fe000007945 */ /* 0x000fe20003800200 */
[-C--:B------:R-:W-:Y:S02]  /*8650*/  F2FP.F16.E4M3.UNPACK_B R2, R24.reuse ;  /* 0x00000018ff02723e */ /* 0x080fe400020006ff */
[-C--:B------:R-:W-:Y:S02]  /*8660*/  F2FP.F16.E4M3.UNPACK_B R4, R25.reuse ;  /* 0x00000019ff04723e */ /* 0x080fe400020006ff */
[----:B------:R-:W-:Y:S01]  /*8670*/  F2FP.F16.E4M3.UNPACK_B R24, R24.H1 ;  /* 0x00000018ff18723e */ /* 0x000fe200030006ff */
[----:B-1----:R-:W-:Y:S01]  /*8680*/  HADD2.F32 R0, -RZ, R2.H0_H0 ;  /* 0x20000002ff007230 */ /* 0x002fe20000004100 */
[----:B------:R-:W-:Y:S01]  /*8690*/  F2FP.F16.E4M3.UNPACK_B R25, R25.H1 ;  /* 0x00000019ff19723e */ /* 0x000fe200030006ff */
[----:B------:R-:W-:Y:S01]  /*86a0*/  HADD2.F32 R41, -RZ, R4.H0_H0 ;  /* 0x20000004ff297230 */ /* 0x000fe20000004100 */
[-C--:B------:R-:W-:Y:S01]  /*86b0*/  F2FP.F16.E4M3.UNPACK_B R46, R26.reuse ;  /* 0x0000001aff2e723e */ /* 0x080fe200020006ff */
[--C-:B------:R-:W-:Y:S01]  /*86c0*/  HADD2.F32 R3, -RZ, R24.reuse.H0_H0 ;  /* 0x20000018ff037230 */ /* 0x100fe20000004100 */
[----:B------:R-:W-:Y:S01]  /*86d0*/  F2FP.F16.E4M3.UNPACK_B R48, R26.H1 ;  /* 0x0000001aff30723e */ /* 0x000fe200030006ff */
[----:B------:R-:W-:Y:S01]  /*86e0*/  HADD2.F32 R40, -RZ, R24.H1_H1 ;  /* 0x30000018ff287230 */ /* 0x000fe20000004100 */
[-C--:B------:R-:W-:Y:S01]  /*86f0*/  F2FP.F16.E4M3.UNPACK_B R50, R27.reuse ;  /* 0x0000001bff32723e */ /* 0x080fe200020006ff */
[----:B------:R-:W-:Y:S01]  /*8700*/  HADD2.F32 R42, -RZ, R4.H1_H1 ;  /* 0x30000004ff2a7230 */ /* 0x000fe20000004100 */
[----:B------:R-:W-:Y:S01]  /*8710*/  F2FP.F16.E4M3.UNPACK_B R52, R27.H1 ;  /* 0x0000001bff34723e */ /* 0x000fe200030006ff */
[--C-:B------:R-:W-:Y:S01]  /*8720*/  HADD2.F32 R43, -RZ, R25.reuse.H0_H0 ;  /* 0x20000019ff2b7230 */ /* 0x100fe20000004100 */
[-C--:B------:R-:W-:Y:S01]  /*8730*/  F2FP.F16.E4M3.UNPACK_B R54, R16.reuse ;  /* 0x00000010ff36723e */ /* 0x080fe200020006ff */
[----:B------:R-:W-:Y:S01]  /*8740*/  HADD2.F32 R44, -RZ, R25.H1_H1 ;  /* 0x30000019ff2c7230 */ /* 0x000fe20000004100 */
[----:B------:R-:W-:Y:S01]  /*8750*/  F2FP.F16.E4M3.UNPACK_B R56, R16.H1 ;  /* 0x00000010ff38723e */ /* 0x000fe200030006ff */
[----:B------:R-:W-:Y:S01]  /*8760*/  HADD2.F32 R2, -RZ, R2.H1_H1 ;  /* 0x30000002ff027230 */ /* 0x000fe20000004100 */
[-C--:B------:R-:W-:Y:S01]  /*8770*/  F2FP.F16.E4M3.UNPACK_B R58, R17.reuse ;  /* 0x00000011ff3a723e */ /* 0x080fe200020006ff */
[--C-:B------:R-:W-:Y:S01]  /*8780*/  HADD2.F32 R45, -RZ, R46.reuse.H0_H0 ;  /* 0x2000002eff2d7230 */ /* 0x100fe20000004100 */
        /* <DEDUP_REMOVED lines=10> */
[----:B------:R-:W1:Y:S01]  /*8830*/  LDTM.x32 R4, tmem[UR4] ;  /* 0x00000004000479ee */ /* 0x000e6200082c0000 */
[----:B------:R-:W-:Y:S01]  /*8840*/  NOP ;  /* 0x0000000000007918 */ /* 0x000fe20000000000 */
[----:B------:R-:W-:Y:S01]  /*8850*/  IADD3 R87, PT, PT, R87, 0x280, RZ ;  /* 0x0000028057577810 */ /* 0x000fe20007ffe0ff */
[--C-:B------:R-:W-:Y:S01]  /*8860*/  HADD2.F32 R53, -RZ, R54.reuse.H0_H0 ;  /* 0x20000036ff357230 */ /* 0x100fe20000004100 */
[----:B------:R-:W-:Y:S01]  /*8870*/  IADD3 R36, PT, PT, R36, 0x1, RZ ;  /* 0x0000000124247810 */ /* 0x000fe20007ffe0ff */
[----:B------:R-:W-:Y:S01]  /*8880*/  HADD2.F32 R54, -RZ, R54.H1_H1 ;  /* 0x30000036ff367230 */ /* 0x000fe20000004100 */
[----:B------:R-:W-:Y:S01]  /*8890*/  LOP3.LUT R87, R87, 0xfefffff8, RZ, 0xc0, !PT ;  /* 0xfefffff857577812 */ /* 0x000fe200078ec0ff */
[--C-:B------:R-:W-:Y:S02]  /*88a0*/  HADD2.F32 R57, -RZ, R58.reuse.H0_H0 ;  /* 0x2000003aff397230 */ /* 0x100fe40000004100 */
[----:B------:R-:W-:Y:S01]  /*88b0*/  HADD2.F32 R58, -RZ, R58.H1_H1 ;  /* 0x3000003aff3a7230 */ /* 0x000fe20000004100 */
[----:B-1----:R1:W-:Y:S01]  /*88c0*/  SYNCS.ARRIVE.TRANS64.RED.A1T0 RZ, [R87+URZ], RZ ;  /* 0x000000ff57ff79a7 */ /* 0x0023e200081004ff */
[--C-:B------:R-:W-:Y:S02]  /*88d0*/  HADD2.F32 R61, -RZ, R62.reuse.H0_H0 ;  /* 0x2000003eff3d7230 */ /* 0x100fe40000004100 */
[----:B------:R-:W-:Y:S02]  /*88e0*/  HADD2.F32 R62, -RZ, R62.H1_H1 ;  /* 0x3000003eff3e7230 */ /* 0x000fe40000004100 */
[--C-:B------:R-:W-:Y:S02]  /*88f0*/  HADD2.F32 R65, -RZ, R66.reuse.H0_H0 ;  /* 0x20000042ff417230 */ /* 0x100fe40000004100 */
[----:B------:R-:W-:Y:S02]  /*8900*/  HADD2.F32 R66, -RZ, R66.H1_H1 ;  /* 0x30000042ff427230 */ /* 0x000fe40000004100 */
[--C-:B------:R-:W-:Y:S02]  /*8910*/  HADD2.F32 R51, -RZ, R52.reuse.H0_H0 ;  /* 0x20000034ff337230 */ /* 0x100fe40000004100 */
[----:B------:R-:W-:Y:S02]  /*8920*/  HADD2.F32 R52, -RZ, R52.H1_H1 ;  /* 0x30000034ff347230 */ /* 0x000fe40000004100 */
[--C-:B------:R-:W-:Y:S02]  /*8930*/  HADD2.F32 R55, -RZ, R56.reuse.H0_H0 ;  /* 0x20000038ff377230 */ /* 0x100fe40000004100 */
[C---:B---3--:R-:W-:Y:S01]  /*8940*/  FMUL R4, R38.reuse, R4 ;  /* 0x0000000426047220 */ /* 0x048fe20000400000 */
[C---:B------:R-:W-:Y:S01]  /*8950*/  FMUL R5, R38.reuse, R5 ;  /* 0x0000000526057220 */ /* 0x040fe20000400000 */
[C---:B------:R-:W-:Y:S01]  /*8960*/  FMUL R8, R38.reuse, R8 ;  /* 0x0000000826087220 */ /* 0x040fe20000400000 */
[C---:B------:R-:W-:Y:S01]  /*8970*/  FMUL R9, R38.reuse, R9 ;  /* 0x0000000926097220 */ /* 0x040fe20000400000 */
[C---:B------:R-:W-:Y:S01]  /*8980*/  FFMA R4, R39.reuse, R0, R4 ;  /* 0x0000000027047223 */ /* 0x040fe20000000004 */
[C---:B------:R-:W-:Y:S01]  /*8990*/  FFMA R5, R39.reuse, R2, R5 ;  /* 0x0000000227057223 */ /* 0x040fe20000000005 */
[C---:B------:R-:W-:Y:S01]  /*89a0*/  FMUL R12, R38.reuse, R12 ;  /* 0x0000000c260c7220 */ /* 0x040fe20000400000 */
        /* <DEDUP_REMOVED lines=15> */
[C---:B------:R-:W-:Y:S01]  /*8aa0*/  FFMA R6, R39.reuse, R3, R6 ;  /* 0x0000000327067223 */ /* 0x040fe20000000006 */
[C---:B------:R-:W-:Y:S01]  /*8ab0*/  FFMA R7, R39.reuse, R40, R7 ;  /* 0x0000002827077223 */ /* 0x040fe20000000007 */
[C---:B------:R-:W-:Y:S01]  /*8ac0*/  FFMA R8, R39.reuse, R41, R8 ;  /* 0x0000002927087223 */ /* 0x040fe20000000008 */
[C---:B------:R-:W-:Y:S01]  /*8ad0*/  FFMA R9, R39.reuse, R42, R9 ;  /* 0x0000002a27097223 */ /* 0x040fe20000000009 */
[C---:B------:R-:W-:Y:S01]  /*8ae0*/  FFMA R10, R39.reuse, R43, R10 ;  /* 0x0000002b270a7223 */ /* 0x040fe2000000000a */
[C---:B------:R-:W-:Y:S01]  /*8af0*/  FFMA R11, R39.reuse, R44, R11 ;  /* 0x0000002c270b7223 */ /* 0x040fe2000000000b */
[C---:B------:R-:W-:Y:S01]  /*8b00*/  FFMA R12, R39.reuse, R45, R12 ;  /* 0x0000002d270c7223 */ /* 0x040fe2000000000c */
[----:B------:R-:W-:Y:S01]  /*8b10*/  FFMA R13, R39, R46, R13 ;  /* 0x0000002e270d7223 */ /* 0x000fe2000000000d */
[----:B------:R-:W-:Y:S01]  /*8b20*/  F2FP.SATFINITE.E4M3.F32.PACK_AB_MERGE_C R6, R7, R6, RZ ;  /* 0x000000060706723e */ /* 0x000fe200048070ff */
[C---:B------:R-:W-:Y:S01]  /*8b30*/  FMUL R14, R38.reuse, R14 ;  /* 0x0000000e260e7220 */ /* 0x040fe20000400000 */
[----:B------:R-:W-:Y:S01]  /*8b40*/  F2FP.SATFINITE.E4M3.F32.PACK_AB_MERGE_C R10, R11, R10, RZ ;  /* 0x0000000a0b0a723e */ /* 0x000fe200048070ff */
[C---:B------:R-:W-:Y:S01]  /*8b50*/  FMUL R15, R38.reuse, R15 ;  /* 0x0000000f260f7220 */ /* 0x040fe20000400000 */
[----:B------:R-:W-:Y:S01]  /*8b60*/  F2FP.SATFINITE.E4M3.F32.PACK_AB_MERGE_C R4, R5, R4, R6 ;  /* 0x000000040504723e */ /* 0x000fe20004807006 */
[----:B------:R-:W-:Y:S01]  /*8b70*/  FFMA R14, R39, R47, R14 ;  /* 0x0000002f270e7223 */ /* 0x000fe2000000000e */
[----:B------:R-:W-:Y:S01]  /*8b80*/  F2FP.SATFINITE.E4M3.F32.PACK_AB_MERGE_C R5, R9, R8, R10 ;  /* 0x000000080905723e */ /* 0x000fe2000480700a */
[C---:B------:R-:W-:Y:S01]  /*8b90*/  FFMA R15, R39.reuse, R48, R15 ;  /* 0x00000030270f7223 */ /* 0x040fe2000000000f */
[C---:B------:R-:W-:Y:S01]  /*8ba0*/  FFMA R16, R39.reuse, R49, R16 ;  /* 0x0000003127107223 */ /* 0x040fe20000000010 */
[C---:B------:R-:W-:Y:S01]  /*8bb0*/  FFMA R17, R39.reuse, R50, R17 ;  /* 0x0000003227117223 */ /* 0x040fe20000000011 */
[C---:B------:R-:W-:Y:S01]  /*8bc0*/  FMUL R18, R38.reuse, R18 ;  /* 0x0000001226127220 */ /* 0x040fe20000400000 */
[C---:B------:R-:W-:Y:S01]  /*8bd0*/  FMUL R19, R38.reuse, R19 ;  /* 0x0000001326137220 */ /* 0x040fe20000400000 */
[----:B------:R-:W-:Y:S02]  /*8be0*/  HADD2.F32 R56, -RZ, R56.H1_H1 ;  /* 0x30000038ff387230 */ /* 0x000fe40000004100 */
[C---:B------:R-:W-:Y:S01]  /*8bf0*/  FMUL R22, R38.reuse, R22 ;  /* 0x0000001626167220 */ /* 0x040fe20000400000 */
[C---:B------:R-:W-:Y:S01]  /*8c00*/  FFMA R18, R39.reuse, R51, R18 ;  /* 0x0000003327127223 */ /* 0x040fe20000000012 */
[C---:B------:R-:W-:Y:S01]  /*8c10*/  FFMA R19, R39.reuse, R52, R19 ;  /* 0x0000003427137223 */ /* 0x040fe20000000013 */
[C---:B------:R-:W-:Y:S01]  /*8c20*/  FMUL R23, R38.reuse, R23 ;  /* 0x0000001726177220 */ /* 0x040fe20000400000 */
[C---:B------:R-:W-:Y:S01]  /*8c30*/  FFMA R20, R39.reuse, R53, R20 ;  /* 0x0000003527147223 */ /* 0x040fe20000000014 */
[C---:B------:R-:W-:Y:S01]  /*8c40*/  FFMA R21, R39.reuse, R54, R21 ;  /* 0x0000003627157223 */ /* 0x040fe20000000015 */
[--C-:B------:R-:W-:Y:S02]  /*8c50*/  HADD2.F32 R59, -RZ, R60.reuse.H0_H0 ;  /* 0x2000003cff3b7230 */ /* 0x100fe40000004100 */
[C---:B------:R-:W-:Y:S01]  /*8c60*/  FFMA R22, R39.reuse, R55, R22 ;  /* 0x0000003727167223 */ /* 0x040fe20000000016 */
[----:B------:R-:W-:Y:S02]  /*8c70*/  HADD2.F32 R60, -RZ, R60.H1_H1 ;  /* 0x3000003cff3c7230 */ /* 0x000fe40000004100 */
[C---:B------:R-:W-:Y:S01]  /*8c80*/  FMUL R3, R38.reuse, R26 ;  /* 0x0000001a26037220 */ /* 0x040fe20000400000 */
        /* <DEDUP_REMOVED lines=16> */
[----:B------:R-:W-:Y:S01]  /*8d90*/  FFMA R31, R39, R64, R31 ;  /* 0x00000040271f7223 */ /* 0x000fe2000000001f */
[----:B------:R-:W-:Y:S01]  /*8da0*/  FMUL R35, R38, R35 ;  /* 0x0000002326237220 */ /* 0x000fe20000400000 */
[----:B------:R-:W-:Y:S01]  /*8db0*/  F2FP.SATFINITE.E4M3.F32.PACK_AB_MERGE_C R14, R15, R14, RZ ;  /* 0x0000000e0f0e723e */ /* 0x000fe200048070ff */
[----:B------:R-:W-:Y:S01]  /*8dc0*/  FFMA R28, R39, R65, R28 ;  /* 0x00000041271c7223 */ /* 0x000fe2000000001c */
[----:B------:R-:W-:Y:S01]  /*8dd0*/  F2FP.SATFINITE.E4M3.F32.PACK_AB_MERGE_C R7, R19, R18, RZ ;  /* 0x000000121307723e */ /* 0x000fe200048070ff */
[C---:B------:R-:W-:Y:S01]  /*8de0*/  FFMA R29, R39.reuse, R66, R29 ;  /* 0x00000042271d7223 */ /* 0x040fe2000000001d */
[----:B------:R-:W-:Y:S01]  /*8df0*/  FFMA R30, R39, R67, R30 ;  /* 0x00000043271e7223 */ /* 0x000fe2000000001e */
[----:B------:R-:W-:Y:S01]  /*8e00*/  F2FP.SATFINITE.E4M3.F32.PACK_AB_MERGE_C R22, R23, R22, RZ ;  /* 0x000000161716723e */ /* 0x000fe200048070ff */
[----:B------:R-:W-:Y:S01]  /*8e10*/  FFMA R35, R39, R68, R35 ;  /* 0x0000004427237223 */ /* 0x000fe20000000023 */
[----:B------:R-:W-:Y:S02]  /*8e20*/  F2FP.SATFINITE.E4M3.F32.PACK_AB_MERGE_C R6, R13, R12, R14 ;  /* 0x0000000c0d06723e */ /* 0x000fe4000480700e */
[----:B------:R-:W-:Y:S02]  /*8e30*/  F2FP.SATFINITE.E4M3.F32.PACK_AB_MERGE_C R7, R17, R16, R7 ;  /* 0x000000101107723e */ /* 0x000fe40004807007 */
[----:B------:R-:W-:Y:S02]  /*8e40*/  F2FP.SATFINITE.E4M3.F32.PACK_AB_MERGE_C R20, R21, R20, R22 ;  /* 0x000000141514723e */ /* 0x000fe40004807016 */
[----:B------:R-:W-:Y:S01]  /*8e50*/  F2FP.SATFINITE.E4M3.F32.PACK_AB_MERGE_C R3, R27, R3, RZ ;  /* 0x000000031b03723e */ /* 0x000fe200048070ff */
[----:B------:R1:W-:Y:S01]  /*8e60*/  STS.128 [R78+UR44+0x1400], R4 ;  /* 0x001400044e007988 */ /* 0x0003e20008000c2c */
[----:B------:R-:W-:Y:S02]  /*8e70*/  F2FP.SATFINITE.E4M3.F32.PACK_AB_MERGE_C R22, R31, R26, RZ ;  /* 0x0000001a1f16723e */ /* 0x000fe400048070ff */
[----:B------:R-:W-:Y:S02]  /*8e80*/  F2FP.SATFINITE.E4M3.F32.PACK_AB_MERGE_C R23, R35, R30, RZ ;  /* 0x0000001e2317723e */ /* 0x000fe400048070ff */
[----:B------:R-:W-:Y:S02]  /*8e90*/  F2FP.SATFINITE.E4M3.F32.PACK_AB_MERGE_C R21, R2, R0, R3 ;  /* 0x000000000215723e */ /* 0x000fe40004807003 */
[----:B------:R-:W-:Y:S02]  /*8ea0*/  F2FP.SATFINITE.E4M3.F32.PACK_AB_MERGE_C R22, R25, R24, R22 ;  /* 0x000000181916723e */ /* 0x000fe40004807016 */
[----:B------:R-:W-:Y:S05]  /*8eb0*/  F2FP.SATFINITE.E4M3.F32.PACK_AB_MERGE_C R23, R29, R28, R23 ;  /* 0x0000001c1d17723e */ /* 0x000fea0004807017 */
[----:B------:R1:W-:Y:S01]  /*8ec0*/  STS.128 [R85+0x1010], R20 ;  /* 0x0010101455007388 */ /* 0x0003e20000000c00 */
[----:B------:R-:W-:Y:S01]  /*8ed0*/  @!PT LDS RZ, [RZ] ;  /* 0x00000000fffff984 */ /* 0x000fe20000000800 */
[----:B------:R-:W-:Y:S01]  /*8ee0*/  @!PT LDS RZ, [RZ] ;  /* 0x00000000fffff984 */ /* 0x000fe20000000800 */
[----:B------:R-:W-:Y:S01]  /*8ef0*/  @!PT LDS RZ, [RZ] ;  /* 0x00000000fffff984 */ /* 0x000fe20000000800 */
[----:B------:R-:W-:Y:S01]  /*8f00*/  @!PT LDS RZ, [RZ] ;  /* 0x00000000fffff984 */ /* 0x000fe20000000800 */
[----:B------:R2:W-:Y:S07]  /*8f10*/  MEMBAR.ALL.CTA ;  /* 0x0000000000007992 */ /* 0x0005ee0000008000 */
[----:B--2---:R-:W2:Y:S02]  /*8f20*/  FENCE.VIEW.ASYNC.S ;  /* 0x00000000000073c6 */ /* 0x004ea40000000000 */
[----:B--2---:R-:W-:Y:S06]  /*8f30*/  BAR.SYNC.DEFER_BLOCKING 0x1, 0x80 ;  /* 0x0042000000007b1d */ /* 0x004fec0000010000 */
[----:B------:R-:W-:Y:S05]  /*8f40*/  @P0 BRA `(.L_x_139) ;  /* 0x0000000400b40947 */ /* 0x000fea0003800000 */
[----:B------:R-:W2:Y:S01]  /*8f50*/  LDCU.64 UR14, c[0x0][0x348] ;  /* 0x00006900ff0e77ac */ /* 0x000ea20008000a00 */
[----:B------:R-:W-:Y:S02]  /*8f60*/  IMAD.U32 R3, RZ, RZ, UR47 ;  /* 0x0000002fff037e24 */ /* 0x000fe4000f8e00ff */
[----:B------:R-:W-:Y:S01]  /*8f70*/  IMAD.U32 R2, RZ, RZ, UR58 ;  /* 0x0000003aff027e24 */ /* 0x000fe2000f8e00ff */
[----:B------:R-:W-:Y:S02]  /*8f80*/  USHF.L.U32 UR10, UR49, 0x6, URZ ;  /* 0x00000006310a7899 */ /* 0x000fe400080006ff */
[-C--:B------:R-:W-:Y:S02]  /*8f90*/  IABS R0, R3.reuse ;  /* 0x0000000300007213 */ /* 0x080fe40000000000 */
[----:B------:R-:W-:Y:S02]  /*8fa0*/  IABS R3, R3 ;  /* 0x0000000300037213 */ /* 0x000fe40000000000 */
[----:B------:R-:W-:Y:S11]  /*8fb0*/  R2UR UR6, R0 ;  /* 0x00000000000672ca */ /* 0x000ff600000e0000 */
[----:B------:R-:W-:Y:S02]  /*8fc0*/  @!UPT UIADD3 URZ, UPT, UPT, URZ, URZ, URZ ;  /* 0x000000fffffff290 */ /* 0x000fe4000fffe0ff */
[----:B------:R-:W3:Y:S10]  /*8fd0*/  I2F.RP R0, UR6 ;  /* 0x0000000600007d06 */ /* 0x000ef40008209400 */
[----:B---3--:R-:W3:Y:S02]  /*8fe0*/  MUFU.RCP R0, R0 ;  /* 0x0000000000007308 */ /* 0x008ee40000001000 */
[----:B---3--:R-:W-:Y:S08]  /*8ff0*/  VIADD R0, R0, 0xffffffe ;  /* 0x0ffffffe00007836 */ /* 0x008ff00000000000 */
[----:B------:R-:W3:Y:S02]  /*9000*/  F2I.FTZ.U32.TRUNC.NTZ R0, R0 ;  /* 0x0000000000007305 */ /* 0x000ee4000021f000 */
[----:B---3--:R-:W-:Y:S02]  /*9010*/  R2UR UR5, R0 ;  /* 0x00000000000572ca */ /* 0x008fe400000e0000 */
[----:B------:R-:W-:Y:S01]  /*9020*/  IABS R0, R2 ;  /* 0x0000000200007213 */ /* 0x000fe20000000000 */
[----:B------:R-:W-:Y:S03]  /*9030*/  IMAD.U32 R2, RZ, RZ, UR46 ;  /* 0x0000002eff027e24 */ /* 0x000fe6000f8e00ff */
[----:B------:R-:W-:Y:S01]  /*9040*/  R2UR UR7, R0 ;  /* 0x00000000000772ca */ /* 0x000fe200000e0000 */
[----:B------:R-:W-:Y:S01]  /*9050*/  IMAD.MOV R0, RZ, RZ, -R3 ;  /* 0x000000ffff007224 */ /* 0x000fe200078e0a03 */
[----:B------:R-:W-:Y:S01]  /*9060*/  IABS R2, R2 ;  /* 0x0000000200027213 */ /* 0x000fe20000000000 */
[----:B------:R-:W-:Y:S03]  /*9070*/  IMAD.U32 R3, RZ, RZ, UR57 ;  /* 0x00000039ff037e24 */ /* 0x000fe6000f8e00ff */
[----:B------:R-:W-:Y:S01]  /*9080*/  R2UR UR9, R2 ;  /* 0x00000000020972ca */ /* 0x000fe200000e0000 */
[----:B------:R-:W-:Y:S01]  /*9090*/  UIADD3 UR4, UPT, UPT, URZ, -UR5, URZ ;  /* 0x80000005ff047290 */ /* 0x000fe2000fffe0ff */
[----:B------:R-:W-:Y:S03]  /*90a0*/  IABS R3, R3 ;  /* 0x0000000300037213 */ /* 0x000fe60000000000 */
[----:B------:R-:W-:Y:S01]  /*90b0*/  UIMAD UR8, UR4, UR6, URZ ;  /* 0x00000006040872a4 */ /* 0x000fe2000f8e02ff */
[----:B-1----:R-:W1:Y:S02]  /*90c0*/  I2F.RP R4, R3 ;  /* 0x0000000300047306 */ /* 0x002e640000209400 */
[----:B------:R-:W-:Y:S02]  /*90d0*/  UMOV UR4, URZ ;  /* 0x000000ff00047c82 */ /* 0x000fe40008000000 */
[----:B------:R-:W-:Y:S02]  /*90e0*/  UIMAD.WIDE.U32 UR4, UR5, UR8, UR4 ;  /* 0x00000008050472a5 */ /* 0x000fe4000f8e0004 */
[----:B------:R-:W-:Y:S04]  /*90f0*/  R2UR UR8, R0 ;  /* 0x00000000000872ca */ /* 0x000fe800000e0000 */
[----:B------:R-:W3:Y:S01]  /*9100*/  I2F.RP R2, UR7 ;  /* 0x0000000700027d06 */ /* 0x000ee20008209400 */
[----:B------:R-:W-:Y:S02]  /*9110*/  UMOV UR4, UR5 ;  /* 0x0000000500047c82 */ /* 0x000fe40008000000 */
[----:B------:R-:W-:Y:S07]  /*9120*/  UIMAD.WIDE.U32 UR4, UR4, UR9, URZ ;  /* 0x00000009040472a5 */ /* 0x000fee000f8e00ff */
[----:B-1----:R-:W1:Y:S01]  /*9130*/  MUFU.RCP R4, R4 ;  /* 0x0000000400047308 */ /* 0x002e620000001000 */
[----:B------:R-:W-:Y:S02]  /*9140*/  UMOV UR11, UR5 ;  /* 0x00000005000b7c82 */ /* 0x000fe40008000000 */
[----:B------:R-:W-:Y:S07]  /*9150*/  UIMAD UR4, UR11, UR8, UR9 ;  /* 0x000000080b0472a4 */ /* 0x000fee000f8e0209 */
[----:B---3--:R-:W3:Y:S01]  /*9160*/  MUFU.RCP R0, R2 ;  /* 0x0000000200007308 */ /* 0x008ee20000001000 */
[----:B------:R-:W-:Y:S01]  /*9170*/  UISETP.GT.U32.AND UP0, UPT, UR6, UR4, UPT ;  /* 0x000000040600728c */ /* 0x000fe2000bf04070 */
[----:B-1----:R-:W-:Y:S10]  /*9180*/  VIADD R4, R4, 0xffffffe ;  /* 0x0ffffffe04047836 */ /* 0x002ff40000000000 */
[----:B------:R-:W-:Y:S01]  /*9190*/  @!UP0 UIADD3 UR4, UPT, UPT, UR4, -UR6, URZ ;  /* 0x8000000604048290 */ /* 0x000fe2000fffe0ff */
[----:B------:R-:W1:Y:S01]  /*91a0*/  F2I.FTZ.U32.TRUNC.NTZ R5, R4 ;  /* 0x0000000400057305 */ /* 0x000e62000021f000 */
[----:B------:R-:W-:Y:S02]  /*91b0*/  @!UP0 UIADD3 UR11, UPT, UPT, UR11, 0x1, URZ ;  /* 0x000000010b0b8890 */ /* 0x000fe4000fffe0ff */
[----:B------:R-:W-:Y:S01]  /*91c0*/  UISETP.GE.U32.AND UP2, UPT, UR4, UR6, UPT ;  /* 0x000000060400728c */ /* 0x000fe2000bf46070 */
[----:B---3--:R-:W-:Y:S01]  /*91d0*/  IADD3 R0, PT, PT, R0, 0xffffffe, RZ ;  /* 0x0ffffffe00007810 */ /* 0x008fe20007ffe0ff */
[----:B------:R-:W-:Y:S02]  /*91e0*/  ULOP3.LUT UR4, UR46, UR47, URZ, 0x3c, !UPT ;  /* 0x0000002f2e047292 */ /* 0x000fe4000f8e3cff */
[----:B------:R-:W-:Y:S02]  /*91f0*/  UISETP.NE.AND UP0, UPT, UR47, URZ, UPT ;  /* 0x000000ff2f00728c */ /* 0x000fe4000bf05270 */
[----:B------:R-:W-:Y:S01]  /*9200*/  UISETP.GE.AND UP1, UPT, UR4, URZ, UPT ;  /* 0x000000ff0400728c */ /* 0x000fe2000bf26270 */
[----:B------:R-:W3:Y:S04]  /*9210*/  F2I.FTZ.U32.TRUNC.NTZ R0, R0 ;  /* 0x0000000000007305 */ /* 0x000ee8000021f000 */
[----:B------:R-:W-:Y:S01]  /*9220*/  @UP2 UIADD3 UR11, UPT, UPT, UR11, 0x1, URZ ;  /* 0x000000010b0b2890 */ /* 0x000fe2000fffe0ff */
[--C-:B-1----:R-:W-:Y:S01]  /*9230*/  IMAD.MOV R2, RZ, RZ, -R5.reuse ;  /* 0x000000ffff027224 */ /* 0x102fe200078e0a05 */
[----:B------:R-:W-:Y:S01]  /*9240*/  UISETP.NE.AND UP2, UPT, UR57, URZ, UPT ;  /* 0x000000ff3900728c */ /* 0x000fe2000bf45270 */
[----:B------:R-:W-:Y:S02]  /*9250*/  IMAD.MOV.U32 R4, RZ, RZ, RZ ;  /* 0x000000ffff047224 */ /* 0x000fe400078e00ff */
[-C--:B------:R-:W-:Y:S01]  /*9260*/  IMAD R2, R2, R3.reuse, RZ ;  /* 0x0000000302027224 */ /* 0x080fe200078e02ff */
[----:B------:R-:W-:Y:S02]  /*9270*/  @!UP1 UIADD3 UR11, UPT, UPT, -UR11, URZ, URZ ;  /* 0x000000ff0b0b9290 */ /* 0x000fe4000fffe1ff */
[----:B------:R-:W-:Y:S01]  /*9280*/  @!UP0 ULOP3.LUT UR11, URZ, UR47, URZ, 0x33, !UPT ;  /* 0x0000002fff0b8292 */ /* 0x000fe2000f8e33ff */
[----:B------:R-:W-:Y:S01]  /*9290*/  IMAD.HI.U32 R5, R5, R2, R4 ;  /* 0x0000000205057227 */ /* 0x000fe200078e0004 */
[----:B---3--:R-:W-:Y:S04]  /*92a0*/  R2UR UR5, R0 ;  /* 0x00000000000572ca */ /* 0x008fe800000e0000 */
[----:B------:R-:W-:Y:S05]  /*92b0*/  IMAD.U32 R0, RZ, RZ, UR11 ;  /* 0x0000000bff007e24 */ /* 0x000fea000f8e00ff */
[----:B------:R-:W-:Y:S04]  /*92c0*/  IABS R0, R0 ;  /* 0x0000000000007213 */ /* 0x000fe80000000000 */
[----:B------:R-:W-:Y:S01]  /*92d0*/  R2UR UR8, R0 ;  /* 0x00000000000872ca */ /* 0x000fe200000e0000 */
[----:B------:R-:W-:Y:S04]  /*92e0*/  UIADD3 UR4, UPT, UPT, URZ, -UR5, URZ ;  /* 0x80000005ff047290 */ /* 0x000fe8000fffe0ff */
[----:B------:R-:W-:Y:S03]  /*92f0*/  UIMAD UR6, UR4, UR7, URZ ;  /* 0x00000007040672a4 */ /* 0x000fe6000f8e02ff */
[----:B------:R-:W-:Y:S02]  /*9300*/  UMOV UR4, URZ ;  /* 0x000000ff00047c82 */ /* 0x000fe40008000000 */
[----:B------:R-:W-:Y:S02]  /*9310*/  UIMAD.WIDE.U32 UR4, UR5, UR6, UR4 ;  /* 0x00000006050472a5 */ /* 0x000fe4000f8e0004 */
[----:B------:R-:W-:Y:S04]  /*9320*/  UIADD3 UR6, UPT, UPT, -UR11, URZ, URZ ;  /* 0x000000ff0b067290 */ /* 0x000fe8000fffe1ff */
[----:B------:R-:W-:Y:S01]  /*9330*/  UIMAD UR6, UR47, UR6, UR46 ;  /* 0x000000062f0672a4 */ /* 0x000fe2000f8e022e */
[----:B------:R-:W-:Y:S02]  /*9340*/  UMOV UR4, UR5 ;  /* 0x0000000500047c82 */ /* 0x000fe40008000000 */
[----:B------:R-:W-:Y:S02]  /*9350*/  UIMAD.WIDE.U32 UR4, UR4, UR8, URZ ;  /* 0x00000008040472a5 */ /* 0x000fe4000f8e00ff */
[----:B------:R-:W-:Y:S05]  /*9360*/  USHF.L.U32 UR9, UR6, 0x6, URZ ;  /* 0x0000000606097899 */ /* 0x000fea00080006ff */
[----:B------:R-:W-:Y:S01]  /*9370*/  UMOV UR12, UR5 ;  /* 0x00000005000c7c82 */ /* 0x000fe20008000000 */
[----:B------:R-:W-:Y:S02]  /*9380*/  UIADD3 UR5, UPT, UPT, UR44, 0x1400, URZ ;  /* 0x000014002c057890 */ /* 0x000fe4000fffe0ff */
[----:B------:R-:W-:Y:S04]  /*9390*/  UIADD3 UR4, UPT, UPT, -UR12, URZ, URZ ;  /* 0x000000ff0c047290 */ /* 0x000fe8000fffe1ff */
[----:B------:R-:W-:Y:S01]  /*93a0*/  UIMAD UR4, UR7, UR4, UR8 ;  /* 0x00000004070472a4 */ /* 0x000fe2000f8e0208 */
[----:B------:R-:W-:Y:S03]  /*93b0*/  IMAD.U32 R86, RZ, RZ, UR5 ;  /* 0x00000005ff567e24 */ /* 0x000fe6000f8e00ff */
[----:B------:R-:W-:Y:S02]  /*93c0*/  UISETP.GT.U32.AND UP0, UPT, UR7, UR4, UPT ;  /* 0x000000040700728c */ /* 0x000fe4000bf04070 */
[----:B------:R-:W-:Y:S09]  /*93d0*/  R2UR UR8, R86 ;  /* 0x00000000560872ca */ /* 0x000ff200000e0000 */
[----:B------:R-:W-:Y:S02]  /*93e0*/  @!UP0 UIADD3 UR4, UPT, UPT, UR4, -UR7, URZ ;  /* 0x8000000704048290 */ /* 0x000fe4000fffe0ff */
[----:B------:R-:W-:Y:S02]  /*93f0*/  @!UP0 UIADD3 UR12, UPT, UPT, UR12, 0x1, URZ ;  /* 0x000000010c0c8890 */ /* 0x000fe4000fffe0ff */
[----:B------:R-:W-:Y:S02]  /*9400*/  UISETP.GE.U32.AND UP1, UPT, UR4, UR7, UPT ;  /* 0x000000070400728c */ /* 0x000fe4000bf26070 */
[----:B------:R-:W-:Y:S04]  /*9410*/  ULOP3.LUT UR4, UR11, UR58, URZ, 0x3c, !UPT ;  /* 0x0000003a0b047292 */ /* 0x000fe8000f8e3cff */
[----:B------:R-:W-:Y:S05]  /*9420*/  UISETP.GE.AND UP0, UPT, UR4, URZ, UPT ;  /* 0x000000ff0400728c */ /* 0x000fea000bf06270 */
[----:B------:R-:W-:Y:S02]  /*9430*/  @UP1 UIADD3 UR12, UPT, UPT, UR12, 0x1, URZ ;  /* 0x000000010c0c1890 */ /* 0x000fe4000fffe0ff */
[----:B------:R-:W-:Y:S04]  /*9440*/  UISETP.NE.AND UP1, UPT, UR58, URZ, UPT ;  /* 0x000000ff3a00728c */ /* 0x000fe8000bf25270 */
[----:B------:R-:W-:Y:S07]  /*9450*/  @!UP0 UIADD3 UR12, UPT, UPT, -UR12, URZ, URZ ;  /* 0x000000ff0c0c8290 */ /* 0x000fee000fffe1ff */
[----:B------:R-:W-:Y:S04]  /*9460*/  @!UP1 ULOP3.LUT UR12, URZ, UR58, URZ, 0x33, !UPT ;  /* 0x0000003aff0c9292 */ /* 0x000fe8000f8e33ff */
[----:B------:R-:W-:Y:S02]  /*9470*/  ULOP3.LUT UR4, UR12, UR57, URZ, 0x3c, !UPT ;  /* 0x000000390c047292 */ /* 0x000fe4000f8e3cff */
[----:B------:R-:W-:Y:S01]  /*9480*/  UIADD3 UR5, UPT, UPT, -UR12, URZ, URZ ;  /* 0x000000ff0c057290 */ /* 0x000fe2000fffe1ff */
[----:B------:R-:W-:Y:S01]  /*9490*/  MOV R0, UR12 ;  /* 0x0000000c00007c02 */ /* 0x000fe20008000f00 */
[----:B------:R-:W-:Y:S02]  /*94a0*/  UISETP.GE.AND UP1, UPT, UR4, URZ, UPT ;  /* 0x000000ff0400728c */ /* 0x000fe4000bf26270 */
[----:B--2---:R-:W-:Y:S01]  /*94b0*/  UIADD3 UR4, UP0, UPT, UR14, 0x780, URZ ;  /* 0x000007800e047890 */ /* 0x004fe2000ff1e0ff */
[----:B------:R-:W-:Y:S01]  /*94c0*/  IABS R0, R0 ;  /* 0x0000000000007213 */ /* 0x000fe20000000000 */
[----:B------:R-:W-:Y:S02]  /*94d0*/  UIMAD UR11, UR58, UR5, UR11 ;  /* 0x000000053a0b72a4 */ /* 0x000fe4000f8e020b */
[----:B------:R-:W-:Y:S02]  /*94e0*/  UIADD3.X UR5, UPT, UPT, URZ, UR15, URZ, UP0, !UPT ;  /* 0x0000000fff057290 */ /* 0x000fe400087fe4ff */
[----:B------:R-:W-:Y:S04]  /*94f0*/  IMAD.HI.U32 R5, R5, R0, RZ ;  /* 0x0000000005057227 */ /* 0x000fe800078e00ff */
[----:B------:R-:W-:Y:S04]  /*9500*/  IMAD.MOV R2, RZ, RZ, -R5 ;  /* 0x000000ffff027224 */ /* 0x000fe800078e0a05 */
[C---:B------:R-:W-:Y:S05]  /*9510*/  IMAD R0, R3.reuse, R2, R0 ;  /* 0x0000000203007224 */ /* 0x040fea00078e0200 */
[----:B------:R-:W-:Y:S11]  /*9520*/  ISETP.GT.U32.AND P0, PT, R3, R0, PT ;  /* 0x000000000300720c */ /* 0x000ff60003f04070 */
[----:B------:R-:W-:Y:S02]  /*9530*/  @!UPT UIADD3 URZ, UPT, UPT, URZ, URZ, URZ ;  /* 0x000000fffffff290 */ /* 0x000fe4000fffe0ff */
[----:B------:R-:W-:Y:S01]  /*9540*/  @!P0 IMAD.IADD R0, R0, 0x1, -R3 ;  /* 0x0000000100008824 */ /* 0x000fe200078e0a03 */
[----:B------:R-:W-:Y:S04]  /*9550*/  @!P0 IADD3 R5, PT, PT, R5, 0x1, RZ ;  /* 0x0000000105058810 */ /* 0x000fe80007ffe0ff */
[----:B------:R-:W-:Y:S11]  /*9560*/  ISETP.GE.U32.AND P1, PT, R0, R3, PT ;  /* 0x000000030000720c */ /* 0x000ff60003f26070 */
[----:B------:R-:W-:Y:S02]  /*9570*/  @!UPT UIADD3 URZ, UPT, UPT, URZ, URZ, URZ ;  /* 0x000000fffffff290 */ /* 0x000fe4000fffe0ff */
[----:B------:R-:W-:Y:S05]  /*9580*/  @P1 VIADD R5, R5, 0x1 ;  /* 0x0000000105051836 */ /* 0x000fea0000000000 */
[----:B------:R-:W-:Y:S11]  /*9590*/  R2UR UR13, R5 ;  /* 0x00000000050d72ca */ /* 0x000ff600000e0000 */
[----:B------:R-:W-:Y:S02]  /*95a0*/  @!UPT UIADD3 URZ, UPT, UPT, URZ, URZ, URZ ;  /* 0x000000fffffff290 */ /* 0x000fe4000fffe0ff */
[----:B------:R-:W-:Y:S02]  /*95b0*/  @!UP1 UIADD3 UR13, UPT, UPT, -UR13, URZ, URZ ;  /* 0x000000ff0d0d9290 */ /* 0x000fe4000fffe1ff */
[----:B------:R-:W-:Y:S04]  /*95c0*/  @!UP2 ULOP3.LUT UR13, URZ, UR57, URZ, 0x33, !UPT ;  /* 0x00000039ff0da292 */ /* 0x000fe8000f8e33ff */
[----:B------:R-:W-:Y:S04]  /*95d0*/  UIADD3 UR7, UPT, UPT, -UR13, URZ, URZ ;  /* 0x000000ff0d077290 */ /* 0x000fe8000fffe1ff */
[----:B------:R-:W-:Y:S09]  /*95e0*/  UIMAD UR12, UR57, UR7, UR12 ;  /* 0x00000007390c72a4 */ /* 0x000ff2000f8e020c */
[----:B------:R2:W-:Y:S01]  /*95f0*/  UTMASTG.5D [UR8], [UR4] ;  /* 0x00000008040073b5 */ /* 0x0005e20008020000 */
[----:B------:R0:W-:Y:S01]  /*9600*/  UTMACMDFLUSH ;  /* 0x00000000000079b7 */ /* 0x0001e20000000000 */
[----:B--2---:R-:W-:Y:S04]  /*9610*/  DEPBAR.LE SB0, 0x0 ;  /* 0x000080000000791a */ /* 0x004fe80000000000 */
.L_x_139:
[----:B------:R-:W-:Y:S05]  /*9620*/  BSYNC.RECONVERGENT B0 ;  /* 0x0000000000007941 */ /* 0x000fea0003800200 */
.L_x_138:
[----:B------:R-:W-:Y:S01]  /*9630*/  BAR.SYNC.DEFER_BLOCKING 0x1, 0x80 ;  /* 0x0042000000007b1d */ /* 0x000fe20000010000 */
[C---:B------:R-:W-:Y:S01]  /*9640*/  ISETP.NE.AND P0, PT, R36.reuse, 0x2, PT ;  /* 0x000000022400780c */ /* 0x040fe20003f05270 */
[----:B------:R-:W-:Y:S01]  /*9650*/  UISETP.NE.AND UP0, UPT, UR48, URZ, UPT ;  /* 0x000000ff3000728c */ /* 0x000fe2000bf05270 */
[----:B------:R-:W-:Y:S01]  /*9660*/  LOP3.LUT R83, R83, 0x1, RZ, 0x3c, !PT ;  /* 0x0000000153537812 */ /* 0x000fe200078e3cff */
[----:B------:R-:W-:Y:S01]  /*9670*/  UIADD3 UR46, UPT, UPT, UR36, UR63, URZ ;  /* 0x0000003f242e7290 */ /* 0x000fe2000fffe0ff */
[----:B------:R-:W-:Y:S01]  /*9680*/  SEL R0, RZ, 0x1, P0 ;  /* 0x00000001ff007807 */ /* 0x000fe20000000000 */
[----:B------:R-:W-:Y:S01]  /*9690*/  UIADD3 UR49, UPT, UPT, UR37, UR62, URZ ;  /* 0x0000003e25317290 */ /* 0x000fe2000fffe0ff */
[----:B------:R-:W-:Y:S02]  /*96a0*/  SEL R36, R36, RZ, P0 ;  /* 0x000000ff24247207 */ /* 0x000fe40000000000 */
[----:B------:R-:W-:Y:S01]  /*96b0*/  LOP3.LUT R84, R84, R0, RZ, 0x3c, !PT ;  /* 0x0000000054547212 */ /* 0x000fe200078e3cff */
[----:B------:R-:W-:Y:S01]  /*96c0*/  UMOV UR45, UR56 ;  /* 0x00000038002d7c82 */ /* 0x000fe20008000000 */
[----:B------:R-:W-:Y:S07]  /*96d0*/  BRA.U UP0, `(.L_x_140) ;  /* 0xffffffdd00d07547 */ /* 0x000fee000b83ffff */
[----:B------:R-:W-:Y:S05]  /*96e0*/  EXIT ;  /* 0x000000000000794d */ /* 0x000fea0003800000 */
.L_x_25:
[----:B------:R-:W-:Y:S07]  /*96f0*/  MOV R0, UR11 ;  /* 0x0000000b00007c02 */ /* 0x000fee0008000f00 */
.L_x_141:
[----:B--2---:R2:W3:Y:S02]  /*9700*/  SYNCS.PHASECHK.TRANS64.TRYWAIT P0, [R0+URZ+0x120], R4 ;  /* 0x00012004000075a7 */ /* 0x0044e400080011ff */
[----:B---3--:R-:W-:Y:S05]  /*9710*/  @!P0 NANOSLEEP.SYNCS 0x989680 ;  /* 0x009896800000895d */ /* 0x008fea0003900000 */
[----:B------:R-:W3:Y:S02]  /*9720*/  @!P0 SYNCS.PHASECHK.TRANS64 P0, [R0+URZ+0x120], R4 ;  /* 0x00012004000085a7 */ /* 0x000ee400080010ff */
[----:B---3--:R-:W-:Y:S05]  /*9730*/  @!P0 BRA `(.L_x_141) ;  /* 0xfffffffc00f08947 */ /* 0x008fea000383ffff */
[----:B------:R-:W-:Y:S05]  /*9740*/  BRA `(.L_x_24) ;  /* 0xffffff8c00487947 */ /* 0x000fea000383ffff */
.L_x_32:
[----:B------:R-:W-:Y:S07]  /*9750*/  MOV R0, UR28 ;  /* 0x0000001c00007c02 */ /* 0x000fee0008000f00 */
.L_x_142:
[----:B--2---:R2:W4:Y:S02]  /*9760*/  SYNCS.PHASECHK.TRANS64.TRYWAIT P0, [R0+URZ+0x120], R4 ;  /* 0x00012004000075a7 */ /* 0x00452400080011ff */
[----:B----4-:R-:W-:Y:S05]  /*9770*/  @!P0 NANOSLEEP.SYNCS 0x989680 ;  /* 0x009896800000895d */ /* 0x010fea0003900000 */
[----:B------:R-:W4:Y:S02]  /*9780*/  @!P0 SYNCS.PHASECHK.TRANS64 P0, [R0+URZ+0x120], R4 ;  /* 0x00012004000085a7 */ /* 0x000f2400080010ff */
[----:B----4-:R-:W-:Y:S05]  /*9790*/  @!P0 BRA `(.L_x_142) ;  /* 0xfffffffc00f08947 */ /* 0x010fea000383ffff */
[----:B------:R-:W-:Y:S05]  /*97a0*/  BRA `(.L_x_31) ;  /* 0xffffff9000b87947 */ /* 0x000fea000383ffff */
.L_x_37:
[----:B------:R-:W-:-:S07]  /*97b0*/  MOV R0, UR30 ;  /* 0x0000001e00007c02 */ /* 0x000fce0008000f00 */
.L_x_143:
[----:B--2---:R2:W3:Y:S02]  /*97c0*/  SYNCS.PHASECHK.TRANS64.TRYWAIT P0, [R0+URZ+0x260], R3 ;  /* 0x00026003000075a7 */ /* 0x0044e400080011ff */
[----:B---3--:R-:W-:Y:S05]  /*97d0*/  @!P0 NANOSLEEP.SYNCS 0x989680 ;  /* 0x009896800000895d */ /* 0x008fea0003900000 */
[----:B------:R-:W3:Y:S02]  /*97e0*/  @!P0 SYNCS.PHASECHK.TRANS64 P0, [R0+URZ+0x260], R3 ;  /* 0x00026003000085a7 */ /* 0x000ee400080010ff */
[----:B---3--:R-:W-:Y:S05]  /*97f0*/  @!P0 BRA `(.L_x_143) ;  /* 0xfffffffc00f08947 */ /* 0x008fea000383ffff */
[----:B------:R-:W-:Y:S05]  /*9800*/  BRA `(.L_x_144) ;  /* 0xffffff9400a87947 */ /* 0x000fea000383ffff */
.L_x_41:
[----:B------:R-:W-:-:S07]  /*9810*/  MOV R0, UR4 ;  /* 0x0000000400007c02 */ /* 0x000fce0008000f00 */
.L_x_145:
[----:B--2---:R2:W3:Y:S02]  /*9820*/  SYNCS.PHASECHK.TRANS64.TRYWAIT P0, [R0+URZ], R2 ;  /* 0x00000002000075a7 */ /* 0x0044e400080011ff */
[----:B---3--:R-:W-:Y:S05]  /*9830*/  @!P0 NANOSLEEP.SYNCS 0x989680 ;  /* 0x009896800000895d */ /* 0x008fea0003900000 */
[----:B------:R-:W3:Y:S02]  /*9840*/  @!P0 SYNCS.PHASECHK.TRANS64 P0, [R0+URZ], R2 ;  /* 0x00000002000085a7 */ /* 0x000ee400080010ff */
[----:B---3--:R-:W-:Y:S05]  /*9850*/  @!P0 BRA `(.L_x_145) ;  /* 0xfffffffc00f08947 */ /* 0x008fea000383ffff */
[----:B------:R-:W-:Y:S05]  /*9860*/  BRA `(.L_x_146) ;  /* 0xffffff9c00347947 */ /* 0x000fea000383ffff */
.L_x_42:
[----:B------:R-:W-:-:S07]  /*9870*/  MOV R0, UR5 ;  /* 0x0000000500007c02 */ /* 0x000fce0008000f00 */
.L_x_147:
[----:B--2---:R2:W3:Y:S02]  /*9880*/  SYNCS.PHASECHK.TRANS64.TRYWAIT P0, [R0+URZ], R2 ;  /* 0x00000002000075a7 */ /* 0x0044e400080011ff */
[----:B---3--:R-:W-:Y:S05]  /*9890*/  @!P0 NANOSLEEP.SYNCS 0x989680 ;  /* 0x009896800000895d */ /* 0x008fea0003900000 */
[----:B------:R-:W3:Y:S02]  /*98a0*/  @!P0 SYNCS.PHASECHK.TRANS64 P0, [R0+URZ], R2 ;  /* 0x00000002000085a7 */ /* 0x000ee400080010ff */
[----:B---3--:R-:W-:Y:S05]  /*98b0*/  @!P0 BRA `(.L_x_147) ;  /* 0xfffffffc00f08947 */ /* 0x008fea000383ffff */
[----:B------:R-:W-:Y:S05]  /*98c0*/  BRA `(.L_x_148) ;  /* 0xffffff9c00447947 */ /* 0x000fea000383ffff */
.L_x_43:
[----:B------:R-:W-:-:S07]  /*98d0*/  MOV R0, UR5 ;  /* 0x0000000500007c02 */ /* 0x000fce0008000f00 */
.L_x_149:
[----:B--2---:R2:W3:Y:S02]  /*98e0*/  SYNCS.PHASECHK.TRANS64.TRYWAIT P0, [R0+URZ], R2 ;  /* 0x00000002000075a7 */ /* 0x0044e400080011ff */
[----:B---3--:R-:W-:Y:S05]  /*98f0*/  @!P0 NANOSLEEP.SYNCS 0x989680 ;  /* 0x009896800000895d */ /* 0x008fea0003900000 */
[----:B------:R-:W3:Y:S02]  /*9900*/  @!P0 SYNCS.PHASECHK.TRANS64 P0, [R0+URZ], R2 ;  /* 0x00000002000085a7 */ /* 0x000ee400080010ff */
[----:B---3--:R-:W-:Y:S05]  /*9910*/  @!P0 BRA `(.L_x_149) ;  /* 0xfffffffc00f08947 */ /* 0x008fea000383ffff */
[----:B------:R-:W-:Y:S05]  /*9920*/  BRA `(.L_x_150) ;  /* 0xffffff9c00547947 */ /* 0x000fea000383ffff */
.L_x_44:
[----:B------:R-:W-:-:S07]  /*9930*/  MOV R0, UR5 ;  /* 0x0000000500007c02 */ /* 0x000fce0008000f00 */
.L_x_151:
[----:B--2---:R2:W3:Y:S02]  /*9940*/  SYNCS.PHASECHK.TRANS64.TRYWAIT P0, [R0+URZ], R2 ;  /* 0x00000002000075a7 */ /* 0x0044e400080011ff */
[----:B---3--:R-:W-:Y:S05]  /*9950*/  @!P0 NANOSLEEP.SYNCS 0x989680 ;  /* 0x009896800000895d */ /* 0x008fea0003900000 */
[----:B------:R-:W3:Y:S02]  /*9960*/  @!P0 SYNCS.PHASECHK.TRANS64 P0, [R0+URZ], R2 ;  /* 0x00000002000085a7 */ /* 0x000ee400080010ff */
[----:B---3--:R-:W-:Y:S05]  /*9970*/  @!P0 BRA `(.L_x_151) ;  /* 0xfffffffc00f08947 */ /* 0x008fea000383ffff */
[----:B------:R-:W-:Y:S05]  /*9980*/  BRA `(.L_x_152) ;  /* 0xffffff9c00647947 */ /* 0x000fea000383ffff */
.L_x_45:
[----:B------:R-:W-:-:S07]  /*9990*/  MOV R0, UR5 ;  /* 0x0000000500007c02 */ /* 0x000fce0008000f00 */
.L_x_153:
[----:B--2---:R2:W3:Y:S02]  /*99a0*/  SYNCS.PHASECHK.TRANS64.TRYWAIT P0, [R0+URZ], R2 ;  /* 0x00000002000075a7 */ /* 0x0044e400080011ff */
[----:B---3--:R-:W-:Y:S05]  /*99b0*/  @!P0 NANOSLEEP.SYNCS 0x989680 ;  /* 0x009896800000895d */ /* 0x008fea0003900000 */
[----:B------:R-:W3:Y:S02]  /*99c0*/  @!P0 SYNCS.PHASECHK.TRANS64 P0, [R0+URZ], R2 ;  /* 0x00000002000085a7 */ /* 0x000ee400080010ff */
[----:B---3--:R-:W-:Y:S05]  /*99d0*/  @!P0 BRA `(.L_x_153) ;  /* 0xfffffffc00f08947 */ /* 0x008fea000383ffff */
[----:B------:R-:W-:Y:S05]  /*99e0*/  BRA `(.L_x_154) ;  /* 0xffffff9c00747947 */ /* 0x000fea000383ffff */
.L_x_46:
[----:B------:R-:W-:-:S07]  /*99f0*/  MOV R0, UR5 ;  /* 0x0000000500007c02 */ /* 0x000fce0008000f00 */
.L_x_155:
[----:B--2---:R2:W3:Y:S02]  /*9a00*/  SYNCS.PHASECHK.TRANS64.TRYWAIT P0, [R0+URZ], R2 ;  /* 0x00000002000075a7 */ /* 0x0044e400080011ff */
[----:B---3--:R-:W-:Y:S05]  /*9a10*/  @!P0 NANOSLEEP.SYNCS 0x989680 ;  /* 0x009896800000895d */ /* 0x008fea0003900000 */
[----:B------:R-:W3:Y:S02]  /*9a20*/  @!P0 SYNCS.PHASECHK.TRANS64 P0, [R0+URZ], R2 ;  /* 0x00000002000085a7 */ /* 0x000ee400080010ff */
[----:B---3--:R-:W-:Y:S05]  /*9a30*/  @!P0 BRA `(.L_x_155) ;  /* 0xfffffffc00f08947 */ /* 0x008fea000383ffff */
[----:B------:R-:W-:Y:S05]  /*9a40*/  BRA `(.L_x_156) ;  /* 0xffffff9c00847947 */ /* 0x000fea000383ffff */
.L_x_47:
[----:B------:R-:W-:-:S07]  /*9a50*/  MOV R0, UR5 ;  /* 0x0000000500007c02 */ /* 0x000fce0008000f00 */
.L_x_157:
[----:B--2---:R2:W3:Y:S02]  /*9a60*/  SYNCS.PHASECHK.TRANS64.TRYWAIT P0, [R0+URZ], R2 ;  /* 0x00000002000075a7 */ /* 0x0044e400080011ff */
[----:B---3--:R-:W-:Y:S05]  /*9a70*/  @!P0 NANOSLEEP.SYNCS 0x989680 ;  /* 0x009896800000895d */ /* 0x008fea0003900000 */
[----:B------:R-:W3:Y:S02]  /*9a80*/  @!P0 SYNCS.PHASECHK.TRANS64 P0, [R0+URZ], R2 ;  /* 0x00000002000085a7 */ /* 0x000ee400080010ff */
[----:B---3--:R-:W-:Y:S05]  /*9a90*/  @!P0 BRA `(.L_x_157) ;  /* 0xfffffffc00f08947 */ /* 0x008fea000383ffff */
[----:B------:R-:W-:Y:S05]  /*9aa0*/  BRA `(.L_x_158) ;  /* 0xffffff9c00947947 */ /* 0x000fea000383ffff */
.L_x_48:
[----:B------:R-:W-:-:S07]  /*9ab0*/  MOV R0, UR5 ;  /* 0x0000000500007c02 */ /* 0x000fce0008000f00 */
.L_x_159:
[----:B--2---:R2:W3:Y:S02]  /*9ac0*/  SYNCS.PHASECHK.TRANS64.TRYWAIT P0, [R0+URZ], R2 ;  /* 0x00000002000075a7 */ /* 0x0044e400080011ff */
[----:B---3--:R-:W-:Y:S05]  /*9ad0*/  @!P0 NANOSLEEP.SYNCS 0x989680 ;  /* 0x009896800000895d */ /* 0x008fea0003900000 */
[----:B------:R-:W3:Y:S02]  /*9ae0*/  @!P0 SYNCS.PHASECHK.TRANS64 P0, [R0+URZ], R2 ;  /* 0x00000002000085a7 */ /* 0x000ee400080010ff */
[----:B---3--:R-:W-:Y:S05]  /*9af0*/  @!P0 BRA `(.L_x_159) ;  /* 0xfffffffc00f08947 */ /* 0x008fea000383ffff */
[----:B------:R-:W-:Y:S05]  /*9b00*/  BRA `(.L_x_160) ;  /* 0xffffff9c00a47947 */ /* 0x000fea000383ffff */
.L_x_49:
[----:B------:R-:W-:-:S07]  /*9b10*/  MOV R0, UR5 ;  /* 0x0000000500007c02 */ /* 0x000fce0008000f00 */
.L_x_161:
[----:B--2---:R2:W3:Y:S02]  /*9b20*/  SYNCS.PHASECHK.TRANS64.TRYWAIT P0, [R0+URZ], R2 ;  /* 0x00000002000075a7 */ /* 0x0044e400080011ff */
[----:B---3--:R-:W-:Y:S05]  /*9b30*/  @!P0 NANOSLEEP.SYNCS 0x989680 ;  /* 0x009896800000895d */ /* 0x008fea0003900000 */
[----:B------:R-:W3:Y:S02]  /*9b40*/  @!P0 SYNCS.PHASECHK.TRANS64 P0, [R0+URZ], R2 ;  /* 0x00000002000085a7 */ /* 0x000ee400080010ff */
[----:B---3--:R-:W-:Y:S05]  /*9b50*/  @!P0 BRA `(.L_x_161) ;  /* 0xfffffffc00f08947 */ /* 0x008fea000383ffff */
[----:B------:R-:W-:Y:S05]  /*9b60*/  BRA `(.L_x_162) ;  /* 0xffffff9c00b47947 */ /* 0x000fea000383ffff */
.L_x_50:
[----:B------:R-:W-:-:S07]  /*9b70*/  MOV R0, UR5 ;  /* 0x0000000500007c02 */ /* 0x000fce0008000f00 */
.L_x_163:
[----:B--2---:R2:W3:Y:S02]  /*9b80*/  SYNCS.PHASECHK.TRANS64.TRYWAIT P0, [R0+URZ], R2 ;  /* 0x00000002000075a7 */ /* 0x0044e400080011ff */
[----:B---3--:R-:W-:Y:S05]  /*9b90*/  @!P0 NANOSLEEP.SYNCS 0x989680 ;  /* 0x009896800000895d */ /* 0x008fea0003900000 */
[----:B------:R-:W3:Y:S02]  /*9ba0*/  @!P0 SYNCS.PHASECHK.TRANS64 P0, [R0+URZ], R2 ;  /* 0x00000002000085a7 */ /* 0x000ee400080010ff */
[----:B---3--:R-:W-:Y:S05]  /*9bb0*/  @!P0 BRA `(.L_x_163) ;  /* 0xfffffffc00f08947 */ /* 0x008fea000383ffff */
[----:B------:R-:W-:Y:S05]  /*9bc0*/  BRA `(.L_x_164) ;  /* 0xffffff9c00c47947 */ /* 0x000fea000383ffff */
.L_x_51:
[----:B------:R-:W-:-:S07]  /*9bd0*/  MOV R0, UR5 ;  /* 0x0000000500007c02 */ /* 0x000fce0008000f00 */
.L_x_165:
[----:B--2---:R2:W3:Y:S02]  /*9be0*/  SYNCS.PHASECHK.TRANS64.TRYWAIT P0, [R0+URZ], R2 ;  /* 0x00000002000075a7 */ /* 0x0044e400080011ff */
[----:B---3--:R-:W-:Y:S05]  /*9bf0*/  @!P0 NANOSLEEP.SYNCS 0x989680 ;  /* 0x009896800000895d */ /* 0x008fea0003900000 */
[----:B------:R-:W3:Y:S02]  /*9c00*/  @!P0 SYNCS.PHASECHK.TRANS64 P0, [R0+URZ], R2 ;  /* 0x00000002000085a7 */ /* 0x000ee400080010ff */
[----:B---3--:R-:W-:Y:S05]  /*9c10*/  @!P0 BRA `(.L_x_165) ;  /* 0xfffffffc00f08947 */ /* 0x008fea000383ffff */
[----:B------:R-:W-:Y:S05]  /*9c20*/  BRA `(.L_x_166) ;  /* 0xffffff9c00d47947 */ /* 0x000fea000383ffff */
.L_x_52:
[----:B------:R-:W-:-:S07]  /*9c30*/  MOV R0, UR5 ;  /* 0x0000000500007c02 */ /* 0x000fce0008000f00 */
.L_x_167:
[----:B--2---:R2:W3:Y:S02]  /*9c40*/  SYNCS.PHASECHK.TRANS64.TRYWAIT P0, [R0+URZ], R2 ;  /* 0x00000002000075a7 */ /* 0x0044e400080011ff */
[----:B---3--:R-:W-:Y:S05]  /*9c50*/  @!P0 NANOSLEEP.SYNCS 0x989680 ;  /* 0x009896800000895d */ /* 0x008fea0003900000 */
[----:B------:R-:W3:Y:S02]  /*9c60*/  @!P0 SYNCS.PHASECHK.TRANS64 P0, [R0+URZ], R2 ;  /* 0x00000002000085a7 */ /* 0x000ee400080010ff */
[----:B---3--:R-:W-:Y:S05]  /*9c70*/  @!P0 BRA `(.L_x_167) ;  /* 0xfffffffc00f08947 */ /* 0x008fea000383ffff */
[----:B------:R-:W-:Y:S05]  /*9c80*/  BRA `(.L_x_168) ;  /* 0xffffff9c00e47947 */ /* 0x000fea000383ffff */
.L_x_53:
[----:B------:R-:W-:-:S07]  /*9c90*/  MOV R0, UR5 ;  /* 0x0000000500007c02 */ /* 0x000fce0008000f00 */
.L_x_169:
[----:B--2---:R2:W3:Y:S02]  /*9ca0*/  SYNCS.PHASECHK.TRANS64.TRYWAIT P0, [R0+URZ], R2 ;  /* 0x00000002000075a7 */ /* 0x0044e400080011ff */
[----:B---3--:R-:W-:Y:S05]  /*9cb0*/  @!P0 NANOSLEEP.SYNCS 0x989680 ;  /* 0x009896800000895d */ /* 0x008fea0003900000 */
[----:B------:R-:W3:Y:S02]  /*9cc0*/  @!P0 SYNCS.PHASECHK.TRANS64 P0, [R0+URZ], R2 ;  /* 0x00000002000085a7 */ /* 0x000ee400080010ff */
[----:B---3--:R-:W-:Y:S05]  /*9cd0*/  @!P0 BRA `(.L_x_169) ;  /* 0xfffffffc00f08947 */ /* 0x008fea000383ffff */
[----:B------:R-:W-:Y:S05]  /*9ce0*/  BRA `(.L_x_170) ;  /* 0xffffff9c00f47947 */ /* 0x000fea000383ffff */
.L_x_54:
[----:B------:R-:W-:-:S07]  /*9cf0*/  MOV R0, UR5 ;  /* 0x0000000500007c02 */ /* 0x000fce0008000f00 */
.L_x_171:
[----:B--2---:R2:W3:Y:S02]  /*9d00*/  SYNCS.PHASECHK.TRANS64.TRYWAIT P0, [R0+URZ], R2 ;  /* 0x00000002000075a7 */ /* 0x0044e400080011ff */
[----:B---3--:R-:W-:Y:S05]  /*9d10*/  @!P0 NANOSLEEP.SYNCS 0x989680 ;  /* 0x009896800000895d */ /* 0x008fea0003900000 */
[----:B------:R-:W3:Y:S02]  /*9d20*/  @!P0 SYNCS.PHASECHK.TRANS64 P0, [R0+URZ], R2 ;  /* 0x00000002000085a7 */ /* 0x000ee400080010ff */
[----:B---3--:R-:W-:Y:S05]  /*9d30*/  @!P0 BRA `(.L_x_171) ;  /* 0xfffffffc00f08947 */ /* 0x008fea000383ffff */
[----:B------:R-:W-:Y:S05]  /*9d40*/  BRA `(.L_x_172) ;  /* 0xffffffa000047947 */ /* 0x000fea000383ffff */
.L_x_55:
[----:B------:R-:W-:-:S07]  /*9d50*/  MOV R0, UR5 ;  /* 0x0000000500007c02 */ /* 0x000fce0008000f00 */
.L_x_173:
[----:B--2---:R2:W3:Y:S02]  /*9d60*/  SYNCS.PHASECHK.TRANS64.TRYWAIT P0, [R0+URZ], R2 ;  /* 0x00000002000075a7 */ /* 0x0044e400080011ff */
[----:B---3--:R-:W-:Y:S05]  /*9d70*/  @!P0 NANOSLEEP.SYNCS 0x989680 ;  /* 0x009896800000895d */ /* 0x008fea0003900000 */
[----:B------:R-:W3:Y:S02]  /*9d80*/  @!P0 SYNCS.PHASECHK.TRANS64 P0, [R0+URZ], R2 ;  /* 0x00000002000085a7 */ /* 0x000ee400080010ff */
[----:B---3--:R-:W-:Y:S05]  /*9d90*/  @!P0 BRA `(.L_x_173) ;  /* 0xfffffffc00f08947 */ /* 0x008fea000383ffff */
[----:B------:R-:W-:Y:S05]  /*9da0*/  BRA `(.L_x_174) ;  /* 0xffffffa000147947 */ /* 0x000fea000383ffff */
.L_x_56:
[----:B------:R-:W-:-:S07]  /*9db0*/  MOV R0, UR5 ;  /* 0x0000000500007c02 */ /* 0x000fce0008000f00 */
.L_x_175:
[----:B--2---:R2:W3:Y:S02]  /*9dc0*/  SYNCS.PHASECHK.TRANS64.TRYWAIT P0, [R0+URZ], R2 ;  /* 0x00000002000075a7 */ /* 0x0044e400080011ff */
[----:B---3--:R-:W-:Y:S05]  /*9dd0*/  @!P0 NANOSLEEP.SYNCS 0x989680 ;  /* 0x009896800000895d */ /* 0x008fea0003900000 */
[----:B------:R-:W3:Y:S02]  /*9de0*/  @!P0 SYNCS.PHASECHK.TRANS64 P0, [R0+URZ], R2 ;  /* 0x00000002000085a7 */ /* 0x000ee400080010ff */
[----:B---3--:R-:W-:Y:S05]  /*9df0*/  @!P0 BRA `(.L_x_175) ;  /* 0xfffffffc00f08947 */ /* 0x008fea000383ffff */
[----:B------:R-:W-:Y:S05]  /*9e00*/  BRA `(.L_x_176) ;  /* 0xffffffa000247947 */ /* 0x000fea000383ffff */
.L_x_57:
[----:B------:R-:W-:-:S07]  /*9e10*/  MOV R0, UR5 ;  /* 0x0000000500007c02 */ /* 0x000fce0008000f00 */
.L_x_177:
[----:B--2---:R2:W3:Y:S02]  /*9e20*/  SYNCS.PHASECHK.TRANS64.TRYWAIT P0, [R0+URZ], R2 ;  /* 0x00000002000075a7 */ /* 0x0044e400080011ff */
[----:B---3--:R-:W-:Y:S05]  /*9e30*/  @!P0 NANOSLEEP.SYNCS 0x989680 ;  /* 0x009896800000895d */ /* 0x008fea0003900000 */
[----:B------:R-:W3:Y:S02]  /*9e40*/  @!P0 SYNCS.PHASECHK.TRANS64 P0, [R0+URZ], R2 ;  /* 0x00000002000085a7 */ /* 0x000ee400080010ff */
[----:B---3--:R-:W-:Y:S05]  /*9e50*/  @!P0 BRA `(.L_x_177) ;  /* 0xfffffffc00f08947 */ /* 0x008fea000383ffff */
[----:B------:R-:W-:Y:S05]  /*9e60*/  BRA `(.L_x_178) ;  /* 0xffffffa000347947 */ /* 0x000fea000383ffff */
.L_x_58:
[----:B------:R-:W-:-:S07]  /*9e70*/  MOV R0, UR5 ;  /* 0x0000000500007c02 */ /* 0x000fce0008000f00 */
.L_x_179:
[----:B--2---:R2:W3:Y:S02]  /*9e80*/  SYNCS.PHASECHK.TRANS64.TRYWAIT P0, [R0+URZ], R2 ;  /* 0x00000002000075a7 */ /* 0x0044e400080011ff */
[----:B---3--:R-:W-:Y:S05]  /*9e90*/  @!P0 NANOSLEEP.SYNCS 0x989680 ;  /* 0x009896800000895d */ /* 0x008fea0003900000 */
[----:B------:R-:W3:Y:S02]  /*9ea0*/  @!P0 SYNCS.PHASECHK.TRANS64 P0, [R0+URZ], R2 ;  /* 0x00000002000085a7 */ /* 0x000ee400080010ff */
[----:B---3--:R-:W-:Y:S05]  /*9eb0*/  @!P0 BRA `(.L_x_179) ;  /* 0xfffffffc00f08947 */ /* 0x008fea000383ffff */
[----:B------:R-:W-:Y:S05]  /*9ec0*/  BRA `(.L_x_180) ;  /* 0xffffffa000447947 */ /* 0x000fea000383ffff */
.L_x_59:
[----:B------:R-:W-:-:S07]  /*9ed0*/  MOV R0, UR5 ;  /* 0x0000000500007c02 */ /* 0x000fce0008000f00 */
.L_x_181:
[----:B--2---:R2:W3:Y:S02]  /*9ee0*/  SYNCS.PHASECHK.TRANS64.TRYWAIT P0, [R0+URZ], R2 ;  /* 0x00000002000075a7 */ /* 0x0044e400080011ff */
[----:B---3--:R-:W-:Y:S05]  /*9ef0*/  @!P0 NANOSLEEP.SYNCS 0x989680 ;  /* 0x009896800000895d */ /* 0x008fea0003900000 */
[----:B------:R-:W3:Y:S02]  /*9f00*/  @!P0 SYNCS.PHASECHK.TRANS64 P0, [R0+URZ], R2 ;  /* 0x00000002000085a7 */ /* 0x000ee400080010ff */
[----:B---3--:R-:W-:Y:S05]  /*9f10*/  @!P0 BRA `(.L_x_181) ;  /* 0xfffffffc00f08947 */ /* 0x008fea000383ffff */
[----:B------:R-:W-:Y:S05]  /*9f20*/  BRA `(.L_x_182) ;  /* 0xffffffa000547947 */ /* 0x000fea000383ffff */
.L_x_60:
[----:B------:R-:W-:-:S07]  /*9f30*/  MOV R0, UR5 ;  /* 0x0000000500007c02 */ /* 0x000fce0008000f00 */
.L_x_183:
[----:B--2---:R2:W3:Y:S02]  /*9f40*/  SYNCS.PHASECHK.TRANS64.TRYWAIT P0, [R0+URZ], R2 ;  /* 0x00000002000075a7 */ /* 0x0044e400080011ff */
[----:B---3--:R-:W-:Y:S05]  /*9f50*/  @!P0 NANOSLEEP.SYNCS 0x989680 ;  /* 0x009896800000895d */ /* 0x008fea0003900000 */
[----:B------:R-:W3:Y:S02]  /*9f60*/  @!P0 SYNCS.PHASECHK.TRANS64 P0, [R0+URZ], R2 ;  /* 0x00000002000085a7 */ /* 0x000ee400080010ff */
[----:B---3--:R-:W-:Y:S05]  /*9f70*/  @!P0 BRA `(.L_x_183) ;  /* 0xfffffffc00f08947 */ /* 0x008fea000383ffff */
[----:B------:R-:W-:Y:S05]  /*9f80*/  BRA `(.L_x_184) ;  /* 0xffffffa000647947 */ /* 0x000fea000383ffff */
.L_x_61:
[----:B------:R-:W-:-:S07]  /*9f90*/  MOV R0, UR5 ;  /* 0x0000000500007c02 */ /* 0x000fce0008000f00 */
.L_x_185:
[----:B--2---:R2:W3:Y:S02]  /*9fa0*/  SYNCS.PHASECHK.TRANS64.TRYWAIT P0, [R0+URZ], R2 ;  /* 0x00000002000075a7 */ /* 0x0044e400080011ff */
[----:B---3--:R-:W-:Y:S05]  /*9fb0*/  @!P0 NANOSLEEP.SYNCS 0x989680 ;  /* 0x009896800000895d */ /* 0x008fea0003900000 */
[----:B------:R-:W3:Y:S02]  /*9fc0*/  @!P0 SYNCS.PHASECHK.TRANS64 P0, [R0+URZ], R2 ;  /* 0x00000002000085a7 */ /* 0x000ee400080010ff */
[----:B---3--:R-:W-:Y:S05]  /*9fd0*/  @!P0 BRA `(.L_x_185) ;  /* 0xfffffffc00f08947 */ /* 0x008fea000383ffff */
[----:B------:R-:W-:Y:S05]  /*9fe0*/  BRA `(.L_x_186) ;  /* 0xffffffa000747947 */ /* 0x000fea000383ffff */
.L_x_62:
[----:B------:R-:W-:-:S07]  /*9ff0*/  MOV R0, UR5 ;  /* 0x0000000500007c02 */ /* 0x000fce0008000f00 */
.L_x_187:
[----:B--2---:R2:W3:Y:S02]  /*a000*/  SYNCS.PHASECHK.TRANS64.TRYWAIT P0, [R0+URZ], R2 ;  /* 0x00000002000075a7 */ /* 0x0044e400080011ff */
[----:B---3--:R-:W-:Y:S05]  /*a010*/  @!P0 NANOSLEEP.SYNCS 0x989680 ;  /* 0x009896800000895d */ /* 0x008fea0003900000 */
[----:B------:R-:W3:Y:S02]  /*a020*/  @!P0 SYNCS.PHASECHK.TRANS64 P0, [R0+URZ], R2 ;  /* 0x00000002000085a7 */ /* 0x000ee400080010ff */
[----:B---3--:R-:W-:Y:S05]  /*a030*/  @!P0 BRA `(.L_x_187) ;  /* 0xfffffffc00f08947 */ /* 0x008fea000383ffff */
[----:B------:R-:W-:Y:S05]  /*a040*/  BRA `(.L_x_188) ;  /* 0xffffffa000847947 */ /* 0x000fea000383ffff */
.L_x_63:
[----:B------:R-:W-:-:S07]  /*a050*/  MOV R0, UR5 ;  /* 0x0000000500007c02 */ /* 0x000fce0008000f00 */
.L_x_189:
[----:B--2---:R2:W3:Y:S02]  /*a060*/  SYNCS.PHASECHK.TRANS64.TRYWAIT P0, [R0+URZ], R2 ;  /* 0x00000002000075a7 */ /* 0x0044e400080011ff */
[----:B---3--:R-:W-:Y:S05]  /*a070*/  @!P0 NANOSLEEP.SYNCS 0x989680 ;  /* 0x009896800000895d */ /* 0x008fea0003900000 */
[----:B------:R-:W3:Y:S02]  /*a080*/  @!P0 SYNCS.PHASECHK.TRANS64 P0, [R0+URZ], R2 ;  /* 0x00000002000085a7 */ /* 0x000ee400080010ff */
[----:B---3--:R-:W-:Y:S05]  /*a090*/  @!P0 BRA `(.L_x_189) ;  /* 0xfffffffc00f08947 */ /* 0x008fea000383ffff */
[----:B------:R-:W-:Y:S05]  /*a0a0*/  BRA `(.L_x_190) ;  /* 0xffffffa000947947 */ /* 0x000fea000383ffff */
.L_x_64:
[----:B------:R-:W-:-:S07]  /*a0b0*/  MOV R0, UR5 ;  /* 0x0000000500007c02 */ /* 0x000fce0008000f00 */
.L_x_191:
[----:B--2---:R2:W3:Y:S02]  /*a0c0*/  SYNCS.PHASECHK.TRANS64.TRYWAIT P0, [R0+URZ], R2 ;  /* 0x00000002000075a7 */ /* 0x0044e400080011ff */
[----:B---3--:R-:W-:Y:S05]  /*a0d0*/  @!P0 NANOSLEEP.SYNCS 0x989680 ;  /* 0x009896800000895d */ /* 0x008fea0003900000 */
[----:B------:R-:W3:Y:S02]  /*a0e0*/  @!P0 SYNCS.PHASECHK.TRANS64 P0, [R0+URZ], R2 ;  /* 0x00000002000085a7 */ /* 0x000ee400080010ff */
[----:B---3--:R-:W-:Y:S05]  /*a0f0*/  @!P0 BRA `(.L_x_191) ;  /* 0xfffffffc00f08947 */ /* 0x008fea000383ffff */
[----:B------:R-:W-:Y:S05]  /*a100*/  BRA `(.L_x_192) ;  /* 0xffffffa000a47947 */ /* 0x000fea000383ffff */
.L_x_65:
[----:B------:R-:W-:-:S07]  /*a110*/  MOV R0, UR5 ;  /* 0x0000000500007c02 */ /* 0x000fce0008000f00 */
.L_x_193:
[----:B--2---:R2:W3:Y:S02]  /*a120*/  SYNCS.PHASECHK.TRANS64.TRYWAIT P0, [R0+URZ], R2 ;  /* 0x00000002000075a7 */ /* 0x0044e400080011ff */
[----:B---3--:R-:W-:Y:S05]  /*a130*/  @!P0 NANOSLEEP.SYNCS 0x989680 ;  /* 0x009896800000895d */ /* 0x008fea0003900000 */
[----:B------:R-:W3:Y:S02]  /*a140*/  @!P0 SYNCS.PHASECHK.TRANS64 P0, [R0+URZ], R2 ;  /* 0x00000002000085a7 */ /* 0x000ee400080010ff */
[----:B---3--:R-:W-:Y:S05]  /*a150*/  @!P0 BRA `(.L_x_193) ;  /* 0xfffffffc00f08947 */ /* 0x008fea000383ffff */
[----:B------:R-:W-:Y:S05]  /*a160*/  BRA `(.L_x_194) ;  /* 0xffffffa000b47947 */ /* 0x000fea000383ffff */
.L_x_66:
[----:B------:R-:W-:-:S07]  /*a170*/  MOV R0, UR5 ;  /* 0x0000000500007c02 */ /* 0x000fce0008000f00 */
.L_x_195:
[----:B--2---:R2:W3:Y:S02]  /*a180*/  SYNCS.PHASECHK.TRANS64.TRYWAIT P0, [R0+URZ], R2 ;  /* 0x00000002000075a7 */ /* 0x0044e400080011ff */
[----:B---3--:R-:W-:Y:S05]  /*a190*/  @!P0 NANOSLEEP.SYNCS 0x989680 ;  /* 0x009896800000895d */ /* 0x008fea0003900000 */
[----:B------:R-:W3:Y:S02]  /*a1a0*/  @!P0 SYNCS.PHASECHK.TRANS64 P0, [R0+URZ], R2 ;  /* 0x00000002000085a7 */ /* 0x000ee400080010ff */
[----:B---3--:R-:W-:Y:S05]  /*a1b0*/  @!P0 BRA `(.L_x_195) ;  /* 0xfffffffc00f08947 */ /* 0x008fea000383ffff */
[----:B------:R-:W-:Y:S05]  /*a1c0*/  BRA `(.L_x_196) ;  /* 0xffffffa000c47947 */ /* 0x000fea000383ffff */
.L_x_67:
[----:B------:R-:W-:-:S07]  /*a1d0*/  MOV R0, UR5 ;  /* 0x0000000500007c02 */ /* 0x000fce0008000f00 */
.L_x_197:
[----:B--2---:R2:W3:Y:S02]  /*a1e0*/  SYNCS.PHASECHK.TRANS64.TRYWAIT P0, [R0+URZ], R2 ;  /* 0x00000002000075a7 */ /* 0x0044e400080011ff */
[----:B---3--:R-:W-:Y:S05]  /*a1f0*/  @!P0 NANOSLEEP.SYNCS 0x989680 ;  /* 0x009896800000895d */ /* 0x008fea0003900000 */
[----:B------:R-:W3:Y:S02]  /*a200*/  @!P0 SYNCS.PHASECHK.TRANS64 P0, [R0+URZ], R2 ;  /* 0x00000002000085a7 */ /* 0x000ee400080010ff */
[----:B---3--:R-:W-:Y:S05]  /*a210*/  @!P0 BRA `(.L_x_197) ;  /* 0xfffffffc00f08947 */ /* 0x008fea000383ffff */
[----:B------:R-:W-:Y:S05]  /*a220*/  BRA `(.L_x_198) ;  /* 0xffffffa000d47947 */ /* 0x000fea000383ffff */
.L_x_68:
[----:B------:R-:W-:-:S07]  /*a230*/  MOV R0, UR5 ;  /* 0x0000000500007c02 */ /* 0x000fce0008000f00 */
.L_x_199:
[----:B--2---:R2:W3:Y:S02]  /*a240*/  SYNCS.PHASECHK.TRANS64.TRYWAIT P0, [R0+URZ], R2 ;  /* 0x00000002000075a7 */ /* 0x0044e400080011ff */
[----:B---3--:R-:W-:Y:S05]  /*a250*/  @!P0 NANOSLEEP.SYNCS 0x989680 ;  /* 0x009896800000895d */ /* 0x008fea0003900000 */
[----:B------:R-:W3:Y:S02]  /*a260*/  @!P0 SYNCS.PHASECHK.TRANS64 P0, [R0+URZ], R2 ;  /* 0x00000002000085a7 */ /* 0x000ee400080010ff */
[----:B---3--:R-:W-:Y:S05]  /*a270*/  @!P0 BRA `(.L_x_199) ;  /* 0xfffffffc00f08947 */ /* 0x008fea000383ffff */
[----:B------:R-:W-:Y:S05]  /*a280*/  BRA `(.L_x_200) ;  /* 0xffffffa000e47947 */ /* 0x000fea000383ffff */
.L_x_69:
[----:B------:R-:W-:-:S07]  /*a290*/  MOV R0, UR5 ;  /* 0x0000000500007c02 */ /* 0x000fce0008000f00 */
.L_x_201:
[----:B--2---:R2:W3:Y:S02]  /*a2a0*/  SYNCS.PHASECHK.TRANS64.TRYWAIT P0, [R0+URZ], R2 ;  /* 0x00000002000075a7 */ /* 0x0044e400080011ff */
[----:B---3--:R-:W-:Y:S05]  /*a2b0*/  @!P0 NANOSLEEP.SYNCS 0x989680 ;  /* 0x009896800000895d */ /* 0x008fea0003900000 */
[----:B------:R-:W3:Y:S02]  /*a2c0*/  @!P0 SYNCS.PHASECHK.TRANS64 P0, [R0+URZ], R2 ;  /* 0x00000002000085a7 */ /* 0x000ee400080010ff */
[----:B---3--:R-:W-:Y:S05]  /*a2d0*/  @!P0 BRA `(.L_x_201) ;  /* 0xfffffffc00f08947 */ /* 0x008fea000383ffff */
[----:B------:R-:W-:Y:S05]  /*a2e0*/  BRA `(.L_x_202) ;  /* 0xffffffa000f47947 */ /* 0x000fea000383ffff */
.L_x_70:
[----:B------:R-:W-:-:S07]  /*a2f0*/  MOV R0, UR5 ;  /* 0x0000000500007c02 */ /* 0x000fce0008000f00 */
.L_x_203:
[----:B--2---:R2:W3:Y:S02]  /*a300*/  SYNCS.PHASECHK.TRANS64.TRYWAIT P0, [R0+URZ], R2 ;  /* 0x00000002000075a7 */ /* 0x0044e400080011ff */
[----:B---3--:R-:W-:Y:S05]  /*a310*/  @!P0 NANOSLEEP.SYNCS 0x989680 ;  /* 0x009896800000895d */ /* 0x008fea0003900000 */
[----:B------:R-:W3:Y:S02]  /*a320*/  @!P0 SYNCS.PHASECHK.TRANS64 P0, [R0+URZ], R2 ;  /* 0x00000002000085a7 */ /* 0x000ee400080010ff */
[----:B---3--:R-:W-:Y:S05]  /*a330*/  @!P0 BRA `(.L_x_203) ;  /* 0xfffffffc00f08947 */ /* 0x008fea000383ffff */
[----:B------:R-:W-:Y:S05]  /*a340*/  BRA `(.L_x_204) ;  /* 0xffffffa400047947 */ /* 0x000fea000383ffff */
.L_x_71:
[----:B------:R-:W-:-:S07]  /*a350*/  MOV R0, UR5 ;  /* 0x0000000500007c02 */ /* 0x000fce0008000f00 */
.L_x_205:
[----:B--2---:R2:W3:Y:S02]  /*a360*/  SYNCS.PHASECHK.TRANS64.TRYWAIT P0, [R0+URZ], R2 ;  /* 0x00000002000075a7 */ /* 0x0044e400080011ff */
[----:B---3--:R-:W-:Y:S05]  /*a370*/  @!P0 NANOSLEEP.SYNCS 0x989680 ;  /* 0x009896800000895d */ /* 0x008fea0003900000 */
[----:B------:R-:W3:Y:S02]  /*a380*/  @!P0 SYNCS.PHASECHK.TRANS64 P0, [R0+URZ], R2 ;  /* 0x00000002000085a7 */ /* 0x000ee400080010ff */
[----:B---3--:R-:W-:Y:S05]  /*a390*/  @!P0 BRA `(.L_x_205) ;  /* 0xfffffffc00f08947 */ /* 0x008fea000383ffff */
[----:B------:R-:W-:Y:S05]  /*a3a0*/  BRA `(.L_x_206) ;  /* 0xffffffa400147947 */ /* 0x000fea000383ffff */
.L_x_72:
[----:B------:R-:W-:-:S07]  /*a3b0*/  MOV R0, UR5 ;  /* 0x0000000500007c02 */ /* 0x000fce0008000f00 */
.L_x_207:
[----:B--2---:R2:W3:Y:S02]  /*a3c0*/  SYNCS.PHASECHK.TRANS64.TRYWAIT P0, [R0+URZ], R2 ;  /* 0x00000002000075a7 */ /* 0x0044e400080011ff */
[----:B---3--:R-:W-:Y:S05]  /*a3d0*/  @!P0 NANOSLEEP.SYNCS 0x989680 ;  /* 0x009896800000895d */ /* 0x008fea0003900000 */
[----:B------:R-:W3:Y:S02]  /*a3e0*/  @!P0 SYNCS.PHASECHK.TRANS64 P0, [R0+URZ], R2 ;  /* 0x00000002000085a7 */ /* 0x000ee400080010ff */
[----:B---3--:R-:W-:Y:S05]  /*a3f0*/  @!P0 BRA `(.L_x_207) ;  /* 0xfffffffc00f08947 */ /* 0x008fea000383ffff */
[----:B------:R-:W-:Y:S05]  /*a400*/  BRA `(.L_x_208) ;  /* 0xffffffa400247947 */ /* 0x000fea000383ffff */
.L_x_73:
[----:B------:R-:W-:-:S07]  /*a410*/  MOV R0, UR5 ;  /* 0x0000000500007c02 */ /* 0x000fce0008000f00 */
.L_x_209:
[----:B--2---:R2:W3:Y:S02]  /*a420*/  SYNCS.PHASECHK.TRANS64.TRYWAIT P0, [R0+URZ], R2 ;  /* 0x00000002000075a7 */ /* 0x0044e400080011ff */
[----:B---3--:R-:W-:Y:S05]  /*a430*/  @!P0 NANOSLEEP.SYNCS 0x989680 ;  /* 0x009896800000895d */ /* 0x008fea0003900000 */
[----:B------:R-:W3:Y:S02]  /*a440*/  @!P0 SYNCS.PHASECHK.TRANS64 P0, [R0+URZ], R2 ;  /* 0x00000002000085a7 */ /* 0x000ee400080010ff */
[----:B---3--:R-:W-:Y:S05]  /*a450*/  @!P0 BRA `(.L_x_209) ;  /* 0xfffffffc00f08947 */ /* 0x008fea000383ffff */
[----:B------:R-:W-:Y:S05]  /*a460*/  BRA `(.L_x_210) ;  /* 0xffffffa400347947 */ /* 0x000fea000383ffff */
.L_x_74:
[----:B------:R-:W-:-:S07]  /*a470*/  MOV R0, UR5 ;  /* 0x0000000500007c02 */ /* 0x000fce0008000f00 */
.L_x_211:
[----:B--2---:R2:W3:Y:S02]  /*a480*/  SYNCS.PHASECHK.TRANS64.TRYWAIT P0, [R0+URZ], R2 ;  /* 0x00000002000075a7 */ /* 0x0044e400080011ff */
[----:B---3--:R-:W-:Y:S05]  /*a490*/  @!P0 NANOSLEEP.SYNCS 0x989680 ;  /* 0x009896800000895d */ /* 0x008fea0003900000 */
[----:B------:R-:W3:Y:S02]  /*a4a0*/  @!P0 SYNCS.PHASECHK.TRANS64 P0, [R0+URZ], R2 ;  /* 0x00000002000085a7 */ /* 0x000ee400080010ff */
[----:B---3--:R-:W-:Y:S05]  /*a4b0*/  @!P0 BRA `(.L_x_211) ;  /* 0xfffffffc00f08947 */ /* 0x008fea000383ffff */
[----:B------:R-:W-:Y:S05]  /*a4c0*/  BRA `(.L_x_212) ;  /* 0xffffffa400447947 */ /* 0x000fea000383ffff */
.L_x_75:
[----:B------:R-:W-:-:S07]  /*a4d0*/  MOV R0, UR5 ;  /* 0x0000000500007c02 */ /* 0x000fce0008000f00 */
.L_x_213:
[----:B--2---:R2:W3:Y:S02]  /*a4e0*/  SYNCS.PHASECHK.TRANS64.TRYWAIT P0, [R0+URZ], R2 ;  /* 0x00000002000075a7 */ /* 0x0044e400080011ff */
[----:B---3--:R-:W-:Y:S05]  /*a4f0*/  @!P0 NANOSLEEP.SYNCS 0x989680 ;  /* 0x009896800000895d */ /* 0x008fea0003900000 */
[----:B------:R-:W3:Y:S02]  /*a500*/  @!P0 SYNCS.PHASECHK.TRANS64 P0, [R0+URZ], R2 ;  /* 0x00000002000085a7 */ /* 0x000ee400080010ff */
[----:B---3--:R-:W-:Y:S05]  /*a510*/  @!P0 BRA `(.L_x_213) ;  /* 0xfffffffc00f08947 */ /* 0x008fea000383ffff */
[----:B------:R-:W-:Y:S05]  /*a520*/  BRA `(.L_x_214) ;  /* 0xffffffa400547947 */ /* 0x000fea000383ffff */
.L_x_78:
[----:B------:R-:W-:-:S07]  /*a530*/  MOV R4, UR4 ;  /* 0x0000000400047c02 */ /* 0x000fce0008000f00 */
.L_x_215:
[----:B--2---:R2:W3:Y:S02]  /*a540*/  SYNCS.PHASECHK.TRANS64.TRYWAIT P1, [R4+URZ+0x268], R6 ;  /* 0x00026806040075a7 */ /* 0x0044e400080211ff */
[----:B---3--:R-:W-:Y:S05]  /*a550*/  @!P1 NANOSLEEP.SYNCS 0x989680 ;  /* 0x009896800000995d */ /* 0x008fea0003900000 */
[----:B------:R-:W3:Y:S02]  /*a560*/  @!P1 SYNCS.PHASECHK.TRANS64 P1, [R4+URZ+0x268], R6 ;  /* 0x00026806040095a7 */ /* 0x000ee400080210ff */
[----:B---3--:R-:W-:Y:S05]  /*a570*/  @!P1 BRA `(.L_x_215) ;  /* 0xfffffffc00f09947 */ /* 0x008fea000383ffff */
[----:B------:R-:W-:Y:S05]  /*a580*/  BRA `(.L_x_216) ;  /* 0xffffffa400c47947 */ /* 0x000fea000383ffff */
.L_x_79:
[----:B--2---:R-:W-:-:S07]  /*a590*/  MOV R4, UR4 ;  /* 0x0000000400047c02 */ /* 0x004fce0008000f00 */
.L_x_217:
[----:B--2---:R2:W3:Y:S02]  /*a5a0*/  SYNCS.PHASECHK.TRANS64.TRYWAIT P1, [R4+URZ+0x260], R5 ;  /* 0x00026005040075a7 */ /* 0x0044e400080211ff */
[----:B---3--:R-:W-:Y:S05]  /*a5b0*/  @!P1 NANOSLEEP.SYNCS 0x989680 ;  /* 0x009896800000995d */ /* 0x008fea0003900000 */
[----:B------:R-:W3:Y:S02]  /*a5c0*/  @!P1 SYNCS.PHASECHK.TRANS64 P1, [R4+URZ+0x260], R5 ;  /* 0x00026005040095a7 */ /* 0x000ee400080210ff */
[----:B---3--:R-:W-:Y:S05]  /*a5d0*/  @!P1 BRA `(.L_x_217) ;  /* 0xfffffffc00f09947 */ /* 0x008fea000383ffff */
[----:B------:R-:W-:Y:S05]  /*a5e0*/  BRA `(.L_x_218) ;  /* 0xffffffa400cc7947 */ /* 0x000fea000383ffff */
.L_x_89:
[----:B--2---:R-:W-:-:S04]  /*a5f0*/  MOV R5, UR5 ;  /* 0x0000000500057c02 */ /* 0x004fc80008000f00 */
[----:B------:R2:W3:Y:S03]  /*a600*/  SYNCS.PHASECHK.TRANS64.TRYWAIT P0, [R5+URZ+0x8], R6 ;  /* 0x00000806050075a7 */ /* 0x0004e600080011ff */
[----:B---3--:R-:W-:Y:S05]  /*a610*/  @!P0 NANOSLEEP.SYNCS 0x989680 ;  /* 0x009896800000895d */ /* 0x008fea0003900000 */
[----:B------:R-:W3:Y:S02]  /*a620*/  @!P0 SYNCS.PHASECHK.TRANS64 P0, [R5+URZ+0x8], R6 ;  /* 0x00000806050085a7 */ /* 0x000ee400080010ff */
[----:B---3--:R-:W-:Y:S05]  /*a630*/  @!P0 BRA `(.L_x_89) ;  /* 0xfffffffc00ec8947 */ /* 0x008fea000383ffff */
[----:B------:R-:W-:Y:S05]  /*a640*/  BRA `(.L_x_88) ;  /* 0xffffffa800987947 */ /* 0x000fea000383ffff */
.L_x_91:
[----:B------:R-:W-:Y:S01]  /*a650*/  BSSY B0, `(.L_x_219) ;  /* 0x0000006000007945 */ /* 0x000fe20003800000 */
[----:B------:R-:W-:-:S07]  /*a660*/  MOV R15, 0xffffffff ;  /* 0xffffffff000f7802 */ /* 0x000fce0000000f00 */
[----:B-12--5:R-:W-:Y:S05]  /*a670*/  WARPSYNC.COLLECTIVE R15, `(.L_x_220) ;  /* 0x000000000f0c7348 */ /* 0x026fea0003c00000 */
[----:B------:R-:W-:Y:S02]  /*a680*/  ELECT P6, UR79, PT ;  /* 0x00000000004f782f */ /* 0x000fe400038c0000 */
[----:B------:R-:W-:Y:S01]  /*a690*/  MOV R14, UR79 ;  /* 0x0000004f000e7c02 */ /* 0x000fe20008000f00 */
[----:B-12--5:R-:W-:Y:S10]  /*a6a0*/  ENDCOLLECTIVE ;  /* 0x000000000000791b */ /* 0x026ff40003800000 */
.L_x_220:
[----:B------:R-:W-:Y:S05]  /*a6b0*/  BSYNC B0 ;  /* 0x0000000000007941 */ /* 0x000fea0003800000 */
.L_x_219:
[----:B------:R-:W-:Y:S01]  /*a6c0*/  PLOP3.LUT P0, PT, P6, PT, PT, 0x80, 0x8 ;  /* 0x000000000008781c */ /* 0x000fe2000370f070 */
[----:B------:R-:W-:-:S12]  /*a6d0*/  BRA `(.L_x_221) ;  /* 0xffffffa800c47947 */ /* 0x000fd8000383ffff */
.L_x_93:
[----:B--2---:R-:W-:-:S04]  /*a6e0*/  MOV R3, UR5 ;  /* 0x0000000500037c02 */ /* 0x004fc80008000f00 */
[----:B------:R2:W3:Y:S03]  /*a6f0*/  SYNCS.PHASECHK.TRANS64.TRYWAIT P0, [R3+URZ+0x8], R4 ;  /* 0x00000804030075a7 */ /* 0x0004e600080011ff */
[----:B---3--:R-:W-:Y:S05]  /*a700*/  @!P0 NANOSLEEP.SYNCS 0x989680 ;  /* 0x009896800000895d */ /* 0x008fea0003900000 */
[----:B------:R-:W3:Y:S02]  /*a710*/  @!P0 SYNCS.PHASECHK.TRANS64 P0, [R3+URZ+0x8], R4 ;  /* 0x00000804030085a7 */ /* 0x000ee400080010ff */
[----:B---3--:R-:W-:Y:S05]  /*a720*/  @!P0 BRA `(.L_x_93) ;  /* 0xfffffffc00ec8947 */ /* 0x008fea000383ffff */
[----:B------:R-:W-:Y:S05]  /*a730*/  BRA `(.L_x_92) ;  /* 0xffffffa800c87947 */ /* 0x000fea000383ffff */
.L_x_94:
[----:B------:R-:W-:-:S07]  /*a740*/  MOV R4, UR18 ;  /* 0x0000001200047c02 */ /* 0x000fce0008000f00 */
.L_x_222:
[----:B-1----:R1:W2:Y:S02]  /*a750*/  SYNCS.PHASECHK.TRANS64.TRYWAIT P0, [R4+URZ+0x260], R5 ;  /* 0x00026005040075a7 */ /* 0x0022a400080011ff */
[----:B--2---:R-:W-:Y:S05]  /*a760*/  @!P0 NANOSLEEP.SYNCS 0x989680 ;  /* 0x009896800000895d */ /* 0x004fea0003900000 */
[----:B------:R-:W2:Y:S02]  /*a770*/  @!P0 SYNCS.PHASECHK.TRANS64 P0, [R4+URZ+0x260], R5 ;  /* 0x00026005040085a7 */ /* 0x000ea400080010ff */
[----:B--2---:R-:W-:Y:S05]  /*a780*/  @!P0 BRA `(.L_x_222) ;  /* 0xfffffffc00f08947 */ /* 0x004fea000383ffff */
[----:B------:R-:W-:Y:S05]  /*a790*/  BRA `(.L_x_223) ;  /* 0xffffffac00a47947 */ /* 0x000fea000383ffff */
.L_x_96:
[----:B------:R-:W-:-:S07]  /*a7a0*/  MOV R4, UR23 ;  /* 0x0000001700047c02 */ /* 0x000fce0008000f00 */
.L_x_224:
[----:B-1----:R1:W2:Y:S02]  /*a7b0*/  SYNCS.PHASECHK.TRANS64.TRYWAIT P0, [R4+URZ+0x280], R5 ;  /* 0x00028005040075a7 */ /* 0x0022a400080011ff */
[----:B--2---:R-:W-:Y:S05]  /*a7c0*/  @!P0 NANOSLEEP.SYNCS 0x989680 ;  /* 0x009896800000895d */ /* 0x004fea0003900000 */
[----:B------:R-:W2:Y:S02]  /*a7d0*/  @!P0 SYNCS.PHASECHK.TRANS64 P0, [R4+URZ+0x280], R5 ;  /* 0x00028005040085a7 */ /* 0x000ea400080010ff */
[----:B--2---:R-:W-:Y:S05]  /*a7e0*/  @!P0 BRA `(.L_x_224) ;  /* 0xfffffffc00f08947 */ /* 0x004fea000383ffff */
[----:B------:R-:W-:Y:S05]  /*a7f0*/  BRA `(.L_x_95) ;  /* 0xffffffac00c47947 */ /* 0x000fea000383ffff */
.L_x_100:
[----:B-1----:R-:W-:Y:S07]  /*a800*/  MOV R4, UR10 ;  /* 0x0000000a00047c02 */ /* 0x002fee0008000f00 */
.L_x_225:
[----:B-1----:R1:W2:Y:S02]  /*a810*/  SYNCS.PHASECHK.TRANS64.TRYWAIT P0, [R4+URZ], R6 ;  /* 0x00000006040075a7 */ /* 0x0022a400080011ff */
[----:B--2---:R-:W-:Y:S05]  /*a820*/  @!P0 NANOSLEEP.SYNCS 0x989680 ;  /* 0x009896800000895d */ /* 0x004fea0003900000 */
[----:B------:R-:W2:Y:S02]  /*a830*/  @!P0 SYNCS.PHASECHK.TRANS64 P0, [R4+URZ], R6 ;  /* 0x00000006040085a7 */ /* 0x000ea400080010ff */
[----:B--2---:R-:W-:Y:S05]  /*a840*/  @!P0 BRA `(.L_x_225) ;  /* 0xfffffffc00f08947 */ /* 0x004fea000383ffff */
[----:B------:R-:W-:Y:S05]  /*a850*/  BRA `(.L_x_99) ;  /* 0xffffffac00fc7947 */ /* 0x000fea000383ffff */
.L_x_104:
[----:B--2---:R-:W-:-:S07]  /*a860*/  MOV R0, UR4 ;  /* 0x0000000400007c02 */ /* 0x004fce0008000f00 */
.L_x_226:
[----:B-1----:R1:W2:Y:S02]  /*a870*/  SYNCS.PHASECHK.TRANS64.TRYWAIT P0, [R0+URZ], R2 ;  /* 0x00000002000075a7 */ /* 0x0022a400080011ff */
[----:B--2---:R-:W-:Y:S05]  /*a880*/  @!P0 NANOSLEEP.SYNCS 0x989680 ;  /* 0x009896800000895d */ /* 0x004fea0003900000 */
[----:B------:R-:W2:Y:S02]  /*a890*/  @!P0 SYNCS.PHASECHK.TRANS64 P0, [R0+URZ], R2 ;  /* 0x00000002000085a7 */ /* 0x000ea400080010ff */
[----:B--2---:R-:W-:Y:S05]  /*a8a0*/  @!P0 BRA `(.L_x_226) ;  /* 0xfffffffc00f08947 */ /* 0x004fea000383ffff */
[----:B------:R-:W-:Y:S05]  /*a8b0*/  BRA `(.L_x_227) ;  /* 0xffffffb000c87947 */ /* 0x000fea000383ffff */
.L_x_107:
[----:B------:R-:W-:-:S07]  /*a8c0*/  MOV R0, UR18 ;  /* 0x0000001200007c02 */ /* 0x000fce0008000f00 */
.L_x_228:
[----:B-1----:R1:W2:Y:S02]  /*a8d0*/  SYNCS.PHASECHK.TRANS64.TRYWAIT P1, [R0+URZ+0x290], R2 ;  /* 0x00029002000075a7 */ /* 0x0022a400080211ff */
[----:B--2---:R-:W-:Y:S05]  /*a8e0*/  @!P1 NANOSLEEP.SYNCS 0x989680 ;  /* 0x009896800000995d */ /* 0x004fea0003900000 */
[----:B------:R-:W2:Y:S02]  /*a8f0*/  @!P1 SYNCS.PHASECHK.TRANS64 P1, [R0+URZ+0x290], R2 ;  /* 0x00029002000095a7 */ /* 0x000ea400080210ff */
[----:B--2---:R-:W-:Y:S05]  /*a900*/  @!P1 BRA `(.L_x_228) ;  /* 0xfffffffc00f09947 */ /* 0x004fea000383ffff */
[----:B------:R-:W-:Y:S05]  /*a910*/  BRA `(.L_x_229) ;  /* 0xffffffb400147947 */ /* 0x000fea000383ffff */
.L_x_112:
[----:B------:R-:W-:Y:S07]  /*a920*/  MOV R0, UR19 ;  /* 0x0000001300007c02 */ /* 0x000fee0008000f00 */
.L_x_230:
[----:B-1----:R1:W2:Y:S02]  /*a930*/  SYNCS.PHASECHK.TRANS64.TRYWAIT P0, [R0+URZ+0x260], R2 ;  /* 0x00026002000075a7 */ /* 0x0022a400080011ff */
[----:B--2---:R-:W-:Y:S05]  /*a940*/  @!P0 NANOSLEEP.SYNCS 0x989680 ;  /* 0x009896800000895d */ /* 0x004fea0003900000 */
[----:B------:R-:W2:Y:S02]  /*a950*/  @!P0 SYNCS.PHASECHK.TRANS64 P0, [R0+URZ+0x260], R2 ;  /* 0x00026002000085a7 */ /* 0x000ea400080010ff */
[----:B--2---:R-:W-:Y:S05]  /*a960*/  @!P0 BRA `(.L_x_230) ;  /* 0xfffffffc00f08947 */ /* 0x004fea000383ffff */
[----:B------:R-:W-:Y:S05]  /*a970*/  BRA `(.L_x_231) ;  /* 0xffffffb800ec7947 */ /* 0x000fea000383ffff */
.L_x_115:
[----:B------:R-:W-:Y:S07]  /*a980*/  MOV R0, UR19 ;  /* 0x0000001300007c02 */ /* 0x000fee0008000f00 */
.L_x_232:
[----:B-1----:R1:W2:Y:S02]  /*a990*/  SYNCS.PHASECHK.TRANS64.TRYWAIT P0, [R0+URZ+0x258], R3 ;  /* 0x00025803000075a7 */ /* 0x0022a400080011ff */
[----:B--2---:R-:W-:Y:S05]  /*a9a0*/  @!P0 NANOSLEEP.SYNCS 0x989680 ;  /* 0x009896800000895d */ /* 0x004fea0003900000 */
[----:B------:R-:W2:Y:S02]  /*a9b0*/  @!P0 SYNCS.PHASECHK.TRANS64 P0, [R0+URZ+0x258], R3 ;  /* 0x00025803000085a7 */ /* 0x000ea400080010ff */
[----:B--2---:R-:W-:Y:S05]  /*a9c0*/  @!P0 BRA `(.L_x_232) ;  /* 0xfffffffc00f08947 */ /* 0x004fea000383ffff */
[----:B------:R-:W-:Y:S05]  /*a9d0*/  BRA `(.L_x_114) ;  /* 0xffffffc0004c7947 */ /* 0x000fea000383ffff */
.L_x_118:
[----:B-1----:R-:W-:Y:S07]  /*a9e0*/  MOV R0, UR19 ;  /* 0x0000001300007c02 */ /* 0x002fee0008000f00 */
.L_x_233:
[----:B-1----:R1:W2:Y:S02]  /*a9f0*/  SYNCS.PHASECHK.TRANS64.TRYWAIT P2, [R0+URZ+0x248], R2 ;  /* 0x00024802000075a7 */ /* 0x0022a400080411ff */
[----:B--2---:R-:W-:Y:S05]  /*aa00*/  @!P2 NANOSLEEP.SYNCS 0x989680 ;  /* 0x009896800000a95d */ /* 0x004fea0003900000 */
[----:B------:R-:W2:Y:S02]  /*aa10*/  @!P2 SYNCS.PHASECHK.TRANS64 P2, [R0+URZ+0x248], R2 ;  /* 0x000248020000a5a7 */ /* 0x000ea400080410ff */
[----:B--2---:R-:W-:Y:S05]  /*aa20*/  @!P2 BRA `(.L_x_233) ;  /* 0xfffffffc00f0a947 */ /* 0x004fea000383ffff */
[----:B------:R-:W-:Y:S05]  /*aa30*/  BRA `(.L_x_234) ;  /* 0xffffffc000a87947 */ /* 0x000fea000383ffff */
.L_x_123:
[----:B------:R-:W-:Y:S07]  /*aa40*/  MOV R0, UR44 ;  /* 0x0000002c00007c02 */ /* 0x000fee0008000f00 */
.L_x_235:
[----:B-1----:R1:W2:Y:S02]  /*aa50*/  SYNCS.PHASECHK.TRANS64.TRYWAIT P0, [R0+URZ+0x260], R2 ;  /* 0x00026002000075a7 */ /* 0x0022a400080011ff */
[----:B--2---:R-:W-:Y:S05]  /*aa60*/  @!P0 NANOSLEEP.SYNCS 0x989680 ;  /* 0x009896800000895d */ /* 0x004fea0003900000 */
[----:B------:R-:W2:Y:S02]  /*aa70*/  @!P0 SYNCS.PHASECHK.TRANS64 P0, [R0+URZ+0x260], R2 ;  /* 0x00026002000085a7 */ /* 0x000ea400080010ff */
[----:B--2---:R-:W-:Y:S05]  /*aa80*/  @!P0 BRA `(.L_x_235) ;  /* 0xfffffffc00f08947 */ /* 0x004fea000383ffff */
[----:B------:R-:W-:Y:S05]  /*aa90*/  BRA `(.L_x_236) ;  /* 0xffffffc800ec7947 */ /* 0x000fea000383ffff */
.L_x_134:
[----:B-1----:R-:W-:Y:S04]  /*aaa0*/  MOV R3, UR44 ;  /* 0x0000002c00037c02 */ /* 0x002fe80008000f00 */
[----:B------:R1:W2:Y:S03]  /*aab0*/  SYNCS.PHASECHK.TRANS64.TRYWAIT P1, [R3+URZ+0x240], R4 ;  /* 0x00024004030075a7 */ /* 0x0002a600080211ff */
[----:B--2---:R-:W-:Y:S05]  /*aac0*/  @!P1 NANOSLEEP.SYNCS 0x989680 ;  /* 0x009896800000995d */ /* 0x004fea0003900000 */
[----:B------:R-:W2:Y:S02]  /*aad0*/  @!P1 SYNCS.PHASECHK.TRANS64 P1, [R3+URZ+0x240], R4 ;  /* 0x00024004030095a7 */ /* 0x000ea400080210ff */
[----:B--2---:R-:W-:Y:S05]  /*aae0*/  @!P1 BRA `(.L_x_134) ;  /* 0xfffffffc00ec9947 */ /* 0x004fea000383ffff */
[----:B------:R-:W-:Y:S05]  /*aaf0*/  BRA `(.L_x_133) ;  /* 0xffffffd8002c7947 */ /* 0x000fea000383ffff */
.L_x_136:
[----:B-1----:R1:W2:Y:S02]  /*ab00*/  SYNCS.PHASECHK.TRANS64.TRYWAIT P1, [R87+URZ+0x270], R0 ;  /* 0x00027000570075a7 */ /* 0x0022a400080211ff */
[----:B--2---:R-:W-:Y:S05]  /*ab10*/  @!P1 NANOSLEEP.SYNCS 0x989680 ;  /* 0x009896800000995d */ /* 0x004fea0003900000 */
[----:B------:R-:W2:Y:S02]  /*ab20*/  @!P1 SYNCS.PHASECHK.TRANS64 P1, [R87+URZ+0x270], R0 ;  /* 0x00027000570095a7 */ /* 0x000ea400080210ff */
[----:B--2---:R-:W-:Y:S05]  /*ab30*/  @!P1 BRA `(.L_x_136) ;  /* 0xfffffffc00f09947 */ /* 0x004fea000383ffff */
[----:B------:R-:W-:Y:S05]  /*ab40*/  BRA `(.L_x_135) ;  /* 0xffffffd8006c7947 */ /* 0x000fea000383ffff */
        .weak           $__internal_0_$__cuda_sm10x_tcgen05_guardrail_trap_col_being_dealloced_not_returned_by_alloc
        .type           $__internal_0_$__cuda_sm10x_tcgen05_guardrail_trap_col_being_dealloced_not_returned_by_alloc,@function
        .size           $__internal_0_$__cuda_sm10x_tcgen05_guardrail_trap_col_being_dealloced_not_returned_by_alloc,($__internal_1_$__cuda_sm10x_tcgen05_guardrail_trap_phase_invalid_during_alloc - $__internal_0_$__cuda_sm10x_tcgen05_guardrail_trap_col_being_dealloced_not_returned_by_alloc)
$__internal_0_$__cuda_sm10x_tcgen05_guardrail_trap_col_being_dealloced_not_returned_by_alloc:
[----:B------:R-:W-:Y:S05]  /*ab50*/  BPT.TRAP 0x1 ;  /* 0x000000040000795c */ /* 0x000fea0000300000 */
[----:B------:R-:W-:-:S04]  /*ab60*/  HFMA2 R3, -RZ, RZ, 0, 0 ;  /* 0x00000000ff037431 */ /* 0x000fc800000001ff */
[----:B------:R-:W-:Y:S05]  /*ab70*/  RET.REL.NODEC R2 `(_ZN7cutlass13device_kernelINS_4conv6kernel13ConvUniversalINS1_16ConvProblemShapeILNS1_8OperatorE2ELi3EEENS1_10collective14CollectiveConvINS1_47MainloopSm100TmaUmmaWarpSpecializedImplicitGemmILS5_2ELi36ELi3ELi1ELi2EN4cute5tupleIJNSA_1CILi2EEENSC_ILi1EEESE_EEEEENSB_IJNSC_ILi128EEENSB_IJNSC_ILi64EEEEEESJ_EEENS_12float_e4m3_tESL_NSA_8TiledMMAINSA_8MMA_AtomIJNSA_10MMA_TraitsINSA_25SM100_MMA_F8F6F4_2x1SM_SSEJSL_SL_fSH_SI_NSA_17integral_constantINSA_4UMMA5MajorELSS_1EEEST_NSQ_INSR_7ScaleInELSU_0EEESV_EEEEEENSA_6LayoutINSB_IJSE_SE_SE_EEENSB_IJNSC_ILi0EEES10_S10_EEEEENSB_IJNSA_10UnderscoreES13_S13_EEEEENS7_6detail27Sm100ImplicitGemmTileTraitsINSA_18SM100_TMA_2SM_LOADENSA_14ComposedLayoutINSA_7SwizzleILi2ELi4ELi3EEENSA_18smem_ptr_flag_bitsILi8EEENSY_INSB_IJSI_NSC_ILi8EEEEEENSB_IJSE_SI_EEEEEEEvEENS17_INSA_25SM100_TMA_2SM_LOAD_IM2COLENS19_INS1A_ILi1ELi4ELi3EEES1D_NSY_INSB_IJNSC_ILi32EEES1E_EEENSB_IJSE_S1M_EEEEEEEvEEEENS_8epilogue10collective18CollectiveEpilogueINS1T_23Sm100TmaWarpSpecializedILi1ELi1ELi32ELb0ELb0EEEJNSB_IJSI_SJ_SJ_EEENSB_IJNSY_ISI_SE_EES1Z_EEESL_NSB_IJlNSB_IJSE_lllEEES10_EEESL_S22_NS1T_6fusion15FusionCallbacksIS1X_NS23_17LinearCombinationISL_fSL_fLNS_15FloatRoundStyleE2EEES1Y_S20_JEEENSA_5SM1004TMEM4LOAD26SM100_TMEM_LOAD_32dp32b32xENSA_13SM90_TMA_LOADENS19_IS1B_S1D_NSY_INSB_IJS1E_SI_EEENSB_IJSI_SE_EEEEEEENSA_39AutoVectorizingCopyWithAssumedAlignmentILi128EEENSA_14SM90_TMA_STOREES2H_S2J_S2J_EEEvvEEEEvNT_6ParamsE) ;  /* 0xffffff5402207950 */ /* 0x000fea0003c3ffff */
        .weak           $__internal_1_$__cuda_sm10x_tcgen05_guardrail_trap_phase_invalid_during_alloc
        .type           $__internal_1_$__cuda_sm10x_tcgen05_guardrail_trap_phase_invalid_during_alloc,@function
        .size           $__internal_1_$__cuda_sm10x_tcgen05_guardrail_trap_phase_invalid_during_alloc,($__internal_2_$__cuda_sm10x_tcgen05_guardrail_trap_unallocated_columns_being_dealloced - $__internal_1_$__cuda_sm10x_tcgen05_guardrail_trap_phase_invalid_during_alloc)
$__internal_1_$__cuda_sm10x_tcgen05_guardrail_trap_phase_invalid_during_alloc:
[----:B------:R-:W-:Y:S05]  /*ab80*/  BPT.TRAP 0x1 ;  /* 0x000000040000795c */ /* 0x000fea0000300000 */
[----:B------:R-:W-:-:S04]  /*ab90*/  MOV R5, 0x0 ;  /* 0x0000000000057802 */ /* 0x000fc80000000f00 */
[----:B------:R-:W-:Y:S05]  /*aba0*/  RET.REL.NODEC R4 `(_ZN7cutlass13device_kernelINS_4conv6kernel13ConvUniversalINS1_16ConvProblemShapeILNS1_8OperatorE2ELi3EEENS1_10collective14CollectiveConvINS1_47MainloopSm100TmaUmmaWarpSpecializedImplicitGemmILS5_2ELi36ELi3ELi1ELi2EN4cute5tupleIJNSA_1CILi2EEENSC_ILi1EEESE_EEEEENSB_IJNSC_ILi128EEENSB_IJNSC_ILi64EEEEEESJ_EEENS_12float_e4m3_tESL_NSA_8TiledMMAINSA_8MMA_AtomIJNSA_10MMA_TraitsINSA_25SM100_MMA_F8F6F4_2x1SM_SSEJSL_SL_fSH_SI_NSA_17integral_constantINSA_4UMMA5MajorELSS_1EEEST_NSQ_INSR_7ScaleInELSU_0EEESV_EEEEEENSA_6LayoutINSB_IJSE_SE_SE_EEENSB_IJNSC_ILi0EEES10_S10_EEEEENSB_IJNSA_10UnderscoreES13_S13_EEEEENS7_6detail27Sm100ImplicitGemmTileTraitsINSA_18SM100_TMA_2SM_LOADENSA_14ComposedLayoutINSA_7SwizzleILi2ELi4ELi3EEENSA_18smem_ptr_flag_bitsILi8EEENSY_INSB_IJSI_NSC_ILi8EEEEEENSB_IJSE_SI_EEEEEEEvEENS17_INSA_25SM100_TMA_2SM_LOAD_IM2COLENS19_INS1A_ILi1ELi4ELi3EEES1D_NSY_INSB_IJNSC_ILi32EEES1E_EEENSB_IJSE_S1M_EEEEEEEvEEEENS_8epilogue10collective18CollectiveEpilogueINS1T_23Sm100TmaWarpSpecializedILi1ELi1ELi32ELb0ELb0EEEJNSB_IJSI_SJ_SJ_EEENSB_IJNSY_ISI_SE_EES1Z_EEESL_NSB_IJlNSB_IJSE_lllEEES10_EEESL_S22_NS1T_6fusion15FusionCallbacksIS1X_NS23_17LinearCombinationISL_fSL_fLNS_15FloatRoundStyleE2EEES1Y_S20_JEEENSA_5SM1004TMEM4LOAD26SM100_TMEM_LOAD_32dp32b32xENSA_13SM90_TMA_LOADENS19_IS1B_S1D_NSY_INSB_IJS1E_SI_EEENSB_IJSI_SE_EEEEEEENSA_39AutoVectorizingCopyWithAssumedAlignmentILi128EEENSA_14SM90_TMA_STOREES2H_S2J_S2J_EEEvvEEEEvNT_6ParamsE) ;  /* 0xffffff5404147950 */ /* 0x000fea0003c3ffff */
        .weak           $__internal_2_$__cuda_sm10x_tcgen05_guardrail_trap_unallocated_columns_being_dealloced
        .type           $__internal_2_$__cuda_sm10x_tcgen05_guardrail_trap_unallocated_columns_being_dealloced,@function
        .size           $__internal_2_$__cuda_sm10x_tcgen05_guardrail_trap_unallocated_columns_being_dealloced,(.L_x_238 - $__internal_2_$__cuda_sm10x_tcgen05_guardrail_trap_unallocated_columns_being_dealloced)
$__internal_2_$__cuda_sm10x_tcgen05_guardrail_trap_unallocated_columns_being_dealloced:
[----:B------:R-:W-:Y:S05]  /*abb0*/  BPT.TRAP 0x1 ;  /* 0x000000040000795c */ /* 0x000fea0000300000 */
[----:B------:R-:W-:-:S04]  /*abc0*/  HFMA2 R3, -RZ, RZ, 0, 0 ;  /* 0x00000000ff037431 */ /* 0x000fc800000001ff */
[----:B------:R-:W-:Y:S05]  /*abd0*/  RET.REL.NODEC R2 `(_ZN7cutlass13device_kernelINS_4conv6kernel13ConvUniversalINS1_16ConvProblemShapeILNS1_8OperatorE2ELi3EEENS1_10collective14CollectiveConvINS1_47MainloopSm100TmaUmmaWarpSpecializedImplicitGemmILS5_2ELi36ELi3ELi1ELi2EN4cute5tupleIJNSA_1CILi2EEENSC_ILi1EEESE_EEEEENSB_IJNSC_ILi128EEENSB_IJNSC_ILi64EEEEEESJ_EEENS_12float_e4m3_tESL_NSA_8TiledMMAINSA_8MMA_AtomIJNSA_10MMA_TraitsINSA_25SM100_MMA_F8F6F4_2x1SM_SSEJSL_SL_fSH_SI_NSA_17integral_constantINSA_4UMMA5MajorELSS_1EEEST_NSQ_INSR_7ScaleInELSU_0EEESV_EEEEEENSA_6LayoutINSB_IJSE_SE_SE_EEENSB_IJNSC_ILi0EEES10_S10_EEEEENSB_IJNSA_10UnderscoreES13_S13_EEEEENS7_6detail27Sm100ImplicitGemmTileTraitsINSA_18SM100_TMA_2SM_LOADENSA_14ComposedLayoutINSA_7SwizzleILi2ELi4ELi3EEENSA_18smem_ptr_flag_bitsILi8EEENSY_INSB_IJSI_NSC_ILi8EEEEEENSB_IJSE_SI_EEEEEEEvEENS17_INSA_25SM100_TMA_2SM_LOAD_IM2COLENS19_INS1A_ILi1ELi4ELi3EEES1D_NSY_INSB_IJNSC_ILi32EEES1E_EEENSB_IJSE_S1M_EEEEEEEvEEEENS_8epilogue10collective18CollectiveEpilogueINS1T_23Sm100TmaWarpSpecializedILi1ELi1ELi32ELb0ELb0EEEJNSB_IJSI_SJ_SJ_EEENSB_IJNSY_ISI_SE_EES1Z_EEESL_NSB_IJlNSB_IJSE_lllEEES10_EEESL_S22_NS1T_6fusion15FusionCallbacksIS1X_NS23_17LinearCombinationISL_fSL_fLNS_15FloatRoundStyleE2EEES1Y_S20_JEEENSA_5SM1004TMEM4LOAD26SM100_TMEM_LOAD_32dp32b32xENSA_13SM90_TMA_LOADENS19_IS1B_S1D_NSY_INSB_IJS1E_SI_EEENSB_IJSI_SE_EEEEEEENSA_39AutoVectorizingCopyWithAssumedAlignmentILi128EEENSA_14SM90_TMA_STOREES2H_S2J_S2J_EEEvvEEEEvNT_6ParamsE) ;  /* 0xffffff5402087950 */ /* 0x000fea0003c3ffff */
.L_x_237:
[----:B------:R-:W-:-:S00]  /*abe0*/  BRA `(.L_x_237) ;  /* 0xfffffffc00fc7947 */ /* 0x000fc0000383ffff */
[----:B------:R-:W-:-:S00]  /*abf0*/  NOP ;  /* 0x0000000000007918 */ /* 0x000fc00000000000 */
        /* <DEDUP_REMOVED lines=8> */
.L_x_238:


//--------------------- .nv.global.init           --------------------------
	.section	.nv.global.init,"aw",@progbits
.nv.global.init:
	.type		$str$29,@object
	.size		$str$29,($str$30 - $str$29)
$str$29:
        /*0000*/ 	.byte	0x28, 0x61, 0x64, 0x64, 0x72, 0x65, 0x73, 0x73, 0x20, 0x26, 0x20, 0x6d, 0x61, 0x73, 0x6b, 0x29
        /*0010*/ 	.byte	0x20, 0x3d, 0x3d, 0x20, 0x30, 0x00
	.type		$str$30,@object
	.size		$str$30,($str$28 - $str$30)
$str$30:
        /*0016*/ 	.byte	0x2f, 0x74, 0x6d, 0x70, 0x2f, 0x63, 0x75, 0x74, 0x6c, 0x61, 0x73, 0x73, 0x5f, 0x73, 0x77, 0x65
        /*0026*/ 	.byte	0x65, 0x70, 0x5f, 0x73, 0x72, 0x63, 0x2f, 0x69, 0x6e, 0x63, 0x6c, 0x75, 0x64, 0x65, 0x2f, 0x63
        /*0036*/ 	.byte	0x75, 0x74, 0x65, 0x2f, 0x70, 0x6f, 0x69, 0x6e, 0x74, 0x65, 0x72, 0x5f, 0x66, 0x6c, 0x61, 0x67
        /*0046*/ 	.byte	0x67, 0x65, 0x64, 0x2e, 0x68, 0x70, 0x70, 0x00
	.type		$str$28,@object
	.size		$str$28,($str$27 - $str$28)
$str$28:
        /*004e*/ 	.byte	0x2f, 0x74, 0x6d, 0x70, 0x2f, 0x63, 0x75, 0x74, 0x6c, 0x61, 0x73, 0x73, 0x5f, 0x73, 0x77, 0x65
        /*005e*/ 	.byte	0x65, 0x70, 0x5f, 0x73, 0x72, 0x63, 0x2f, 0x69, 0x6e, 0x63, 0x6c, 0x75, 0x64, 0x65, 0x2f, 0x63
        /*006e*/ 	.byte	0x75, 0x74, 0x65, 0x2f, 0x61, 0x74, 0x6f, 0x6d, 0x2f, 0x63, 0x6f, 0x70, 0x79, 0x5f, 0x74, 0x72
        /*007e*/ 	.byte	0x61, 0x69, 0x74, 0x73, 0x5f, 0x73, 0x6d, 0x31, 0x30, 0x30, 0x2e, 0x68, 0x70, 0x70, 0x00
	.type		$str$27,@object
	.size		$str$27,(__unnamed_1 - $str$27)
$str$27:
        /*008d*/ 	.byte	0x28, 0x28, 0x75, 0x69, 0x6e, 0x74, 0x33, 0x32, 0x5f, 0x74, 0x28, 0x74, 0x68, 0x72, 0x65, 0x61
        /*009d*/ 	.byte	0x64, 0x49, 0x64, 0x78, 0x2e, 0x78, 0x29, 0x20, 0x2f, 0x20, 0x33, 0x32, 0x29, 0x20, 0x25, 0x20
        /*00ad*/ 	.byte	0x34, 0x29, 0x20, 0x3d, 0x3d, 0x20, 0x28, 0x28, 0x28, 0x74, 0x6d, 0x65, 0x6d, 0x5f, 0x61, 0x64
        /*00bd*/ 	.byte	0x64, 0x72, 0x20, 0x3e, 0x3e, 0x20, 0x31, 0x36, 0x29, 0x20, 0x2f, 0x20, 0x33, 0x32, 0x29, 0x20
        /*00cd*/ 	.byte	0x25, 0x20, 0x34, 0x29, 0x00
	.type		__unnamed_1,@object
	.size		__unnamed_1,(__unnamed_2 - __unnamed_1)
__unnamed_1:
        /*00d2*/ 	.byte	0x61, 0x75, 0x74, 0x6f, 0x20, 0x63, 0x75, 0x74, 0x65, 0x3a, 0x3a, 0x61, 0x73, 0x5f, 0x70, 0x6f
        /* <DEDUP_REMOVED lines=24> */
        /*0262*/ 	.byte	0x3c, 0x34, 0x30, 0x39, 0x36, 0x3e, 0x3e, 0x3e, 0x3e, 0x5d, 0x00
	.type		__unnamed_2,@object
	.size		__unnamed_2,(.L_2 - __unnamed_2)
__unnamed_2:
        /* <DEDUP_REMOVED lines=40> */
        /*04ed*/ 	.byte	0x74, 0x65, 0x3a, 0x3a, 0x43, 0x3c, 0x30, 0x3e, 0x3e, 0x3e, 0x3e, 0x5d, 0x00
.L_2:


//--------------------- .nv.shared._ZN7cutlass13device_kernelINS_4conv6kernel13ConvUniversalINS1_16ConvProblemShapeILNS1_8OperatorE2ELi3EEENS1_10collective14CollectiveConvINS1_47MainloopSm100TmaUmmaWarpSpecializedImplicitGemmILS5_2ELi36ELi3ELi1ELi2EN4cute5tupleIJNSA_1CILi2EEENSC_ILi1EEESE_EEEEENSB_IJNSC_ILi128EEENSB_IJNSC_ILi64EEEEEESJ_EEENS_12float_e4m3_tESL_NSA_8TiledMMAINSA_8MMA_AtomIJNSA_10MMA_TraitsINSA_25SM100_MMA_F8F6F4_2x1SM_SSEJSL_SL_fSH_SI_NSA_17integral_constantINSA_4UMMA5MajorELSS_1EEEST_NSQ_INSR_7ScaleInELSU_0EEESV_EEEEEENSA_6LayoutINSB_IJSE_SE_SE_EEENSB_IJNSC_ILi0EEES10_S10_EEEEENSB_IJNSA_10UnderscoreES13_S13_EEEEENS7_6detail27Sm100ImplicitGemmTileTraitsINSA_18SM100_TMA_2SM_LOADENSA_14ComposedLayoutINSA_7SwizzleILi2ELi4ELi3EEENSA_18smem_ptr_flag_bitsILi8EEENSY_INSB_IJSI_NSC_ILi8EEEEEENSB_IJSE_SI_EEEEEEEvEENS17_INSA_25SM100_TMA_2SM_LOAD_IM2COLENS19_INS1A_ILi1ELi4ELi3EEES1D_NSY_INSB_IJNSC_ILi32EEES1E_EEENSB_IJSE_S1M_EEEEEEEvEEEENS_8epilogue10collective18CollectiveEpilogueINS1T_23Sm100TmaWarpSpecializedILi1ELi1ELi32ELb0ELb0EEEJNSB_IJSI_SJ_SJ_EEENSB_IJNSY_ISI_SE_EES1Z_EEESL_NSB_IJlNSB_IJSE_lllEEES10_EEESL_S22_NS1T_6fusion15FusionCallbacksIS1X_NS23_17LinearCombinationISL_fSL_fLNS_15FloatRoundStyleE2EEES1Y_S20_JEEENSA_5SM1004TMEM4LOAD26SM100_TMEM_LOAD_32dp32b32xENSA_13SM90_TMA_LOADENS19_IS1B_S1D_NSY_INSB_IJS1E_SI_EEENSB_IJSI_SE_EEEEEEENSA_39AutoVectorizingCopyWithAssumedAlignmentILi128EEENSA_14SM90_TMA_STOREES2H_S2J_S2J_EEEvvEEEEvNT_6ParamsE --------------------------
	.section	.nv.shared._ZN7cutlass13device_kernelINS_4conv6kernel13ConvUniversalINS1_16ConvProblemShapeILNS1_8OperatorE2ELi3EEENS1_10collective14CollectiveConvINS1_47MainloopSm100TmaUmmaWarpSpecializedImplicitGemmILS5_2ELi36ELi3ELi1ELi2EN4cute5tupleIJNSA_1CILi2EEENSC_ILi1EEESE_EEEEENSB_IJNSC_ILi128EEENSB_IJNSC_ILi64EEEEEESJ_EEENS_12float_e4m3_tESL_NSA_8TiledMMAINSA_8MMA_AtomIJNSA_10MMA_TraitsINSA_25SM100_MMA_F8F6F4_2x1SM_SSEJSL_SL_fSH_SI_NSA_17integral_constantINSA_4UMMA5MajorELSS_1EEEST_NSQ_INSR_7ScaleInELSU_0EEESV_EEEEEENSA_6LayoutINSB_IJSE_SE_SE_EEENSB_IJNSC_ILi0EEES10_S10_EEEEENSB_IJNSA_10UnderscoreES13_S13_EEEEENS7_6detail27Sm100ImplicitGemmTileTraitsINSA_18SM100_TMA_2SM_LOADENSA_14ComposedLayoutINSA_7SwizzleILi2ELi4ELi3EEENSA_18smem_ptr_flag_bitsILi8EEENSY_INSB_IJSI_NSC_ILi8EEEEEENSB_IJSE_SI_EEEEEEEvEENS17_INSA_25SM100_TMA_2SM_LOAD_IM2COLENS19_INS1A_ILi1ELi4ELi3EEES1D_NSY_INSB_IJNSC_ILi32EEES1E_EEENSB_IJSE_S1M_EEEEEEEvEEEENS_8epilogue10collective18CollectiveEpilogueINS1T_23Sm100TmaWarpSpecializedILi1ELi1ELi32ELb0ELb0EEEJNSB_IJSI_SJ_SJ_EEENSB_IJNSY_ISI_SE_EES1Z_EEESL_NSB_IJlNSB_IJSE_lllEEES10_EEESL_S22_NS1T_6fusion15FusionCallbacksIS1X_NS23_17LinearCombinationISL_fSL_fLNS_15FloatRoundStyleE2EEES1Y_S20_JEEENSA_5SM1004TMEM4LOAD26SM100_TMEM_LOAD_32dp32b32xENSA_13SM90_TMA_LOADENS19_IS1B_S1D_NSY_INSB_IJS1E_SI_EEENSB_IJSI_SE_EEEEEEENSA_39AutoVectorizingCopyWithAssumedAlignmentILi128EEENSA_14SM90_TMA_STOREES2H_S2J_S2J_EEEvvEEEEvNT_6ParamsE,"aw",@nobits
	.sectionflags	@""
	.align	16
	.zero		1024


//--------------------- .nv.shared.reserved.0     --------------------------
	.section	.nv.shared.reserved.0,"aw",@nobits
	.weak		__nv_reservedSMEM_offset_0_alias
	.size		__nv_reservedSMEM_offset_0_alias, 0, 64
	.other		__nv_reservedSMEM_offset_0_alias,@"STO_CUDA_RESERVED_SHARED STV_DEFAULT"
__nv_reservedSMEM_offset_0_alias:
	.zero		0
.nv.shared.reserved.0:
	.zero		64
	.weak		__nv_reservedSMEM_tcgen05_partition
	.type		__nv_reservedSMEM_tcgen05_partition,@object
	.size		__nv_reservedSMEM_tcgen05_partition,(.L_0 - __nv_reservedSMEM_tcgen05_partition)
__nv_reservedSMEM_tcgen05_partition:
	.zero		32
.L_0:


//--------------------- .nv.global                --------------------------
	.section	.nv.global,"aw",@nobits
.nv.global:
	.type		_ZN39_INTERNAL_a63f0e24_4_k_cu_ed4c1f5f_41114cute1_E,@object
	.size		_ZN39_INTERNAL_a63f0e24_4_k_cu_ed4c1f5f_41114cute1_E,(_ZN39_INTERNAL_a63f0e24_4_k_cu_ed4c1f5f_41114cuda3std3__45__cpo6cbeginE - _ZN39_INTERNAL_a63f0e24_4_k_cu_ed4c1f5f_41114cute1_E)
_ZN39_INTERNAL_a63f0e24_4_k_cu_ed4c1f5f_41114cute1_E:
	.zero		1
	.type		_ZN39_INTERNAL_a63f0e24_4_k_cu_ed4c1f5f_41114cuda3std3__45__cpo6cbeginE,@object
	.size		_ZN39_INTERNAL_a63f0e24_4_k_cu_ed4c1f5f_41114cuda3std3__45__cpo6cbeginE,(_ZN39_INTERNAL_a63f0e24_4_k_cu_ed4c1f5f_41114cuda3std3__48in_placeE - _ZN39_INTERNAL_a63f0e24_4_k_cu_ed4c1f5f_41114cuda3std3__45__cpo6cbeginE)
_ZN39_INTERNAL_a63f0e24_4_k_cu_ed4c1f5f_41114cuda3std3__45__cpo6cbeginE:
	.zero		1
	.type		_ZN39_INTERNAL_a63f0e24_4_k_cu_ed4c1f5f_41114cuda3std3__48in_placeE,@object
	.size		_ZN39_INTERNAL_a63f0e24_4_k_cu_ed4c1f5f_41114cuda3std3__48in_placeE,(_ZN39_INTERNAL_a63f0e24_4_k_cu_ed4c1f5f_41114cuda3std6ranges3__45__cpo9iter_moveE - _ZN39_INTERNAL_a63f0e24_4_k_cu_ed4c1f5f_41114cuda3std3__48in_placeE)
_ZN39_INTERNAL_a63f0e24_4_k_cu_ed4c1f5f_41114cuda3std3__48in_placeE:
	.zero		1
	.type		_ZN39_INTERNAL_a63f0e24_4_k_cu_ed4c1f5f_41114cuda3std6ranges3__45__cpo9iter_moveE,@object
	.size		_ZN39_INTERNAL_a63f0e24_4_k_cu_ed4c1f5f_41114cuda3std6ranges3__45__cpo9iter_moveE,(_ZN39_INTERNAL_a63f0e24_4_k_cu_ed4c1f5f_41114cuda3std3__45__cpo5beginE - _ZN39_INTERNAL_a63f0e24_4_k_cu_ed4c1f5f_41114cuda3std6ranges3__45__cpo9iter_moveE)
_ZN39_INTERNAL_a63f0e24_4_k_cu_ed4c1f5f_41114cuda3std6ranges3__45__cpo9iter_moveE:
	.zero		1
	.type		_ZN39_INTERNAL_a63f0e24_4_k_cu_ed4c1f5f_41114cuda3std3__45__cpo5beginE,@object
	.size		_ZN39_INTERNAL_a63f0e24_4_k_cu_ed4c1f5f_41114cuda3std3__45__cpo5beginE,(_ZN39_INTERNAL_a63f0e24_4_k_cu_ed4c1f5f_41114cuda3std3__441_GLOBAL__N__a63f0e24_4_k_cu_ed4c1f5f_41116ignoreE - _ZN39_INTERNAL_a63f0e24_4_k_cu_ed4c1f5f_41114cuda3std3__45__cpo5beginE)
_ZN39_INTERNAL_a63f0e24_4_k_cu_ed4c1f5f_41114cuda3std3__45__cpo5beginE:
	.zero		1
	.type		_ZN39_INTERNAL_a63f0e24_4_k_cu_ed4c1f5f_41114cuda3std3__441_GLOBAL__N__a63f0e24_4_k_cu_ed4c1f5f_41116ignoreE,@object
	.size		_ZN39_INTERNAL_a63f0e24_4_k_cu_ed4c1f5f_41114cuda3std3__441_GLOBAL__N__a63f0e24_4_k_cu_ed4c1f5f_41116ignoreE,(_ZN39_INTERNAL_a63f0e24_4_k_cu_ed4c1f5f_41114cute7productE - _ZN39_INTERNAL_a63f0e24_4_k_cu_ed4c1f5f_41114cuda3std3__441_GLOBAL__N__a63f0e24_4_k_cu_ed4c1f5f_41116ignoreE)
_ZN39_INTERNAL_a63f0e24_4_k_cu_ed4c1f5f_41114cuda3std3__441_GLOBAL__N__a63f0e24_4_k_cu_ed4c1f5f_41116ignoreE:
	.zero		1
	.type		_ZN39_INTERNAL_a63f0e24_4_k_cu_ed4c1f5f_41114cute7productE,@object
	.size		_ZN39_INTERNAL_a63f0e24_4_k_cu_ed4c1f5f_41114cute7productE,(_ZN39_INTERNAL_a63f0e24_4_k_cu_ed4c1f5f_41114cuda3std3__45__cpo3endE - _ZN39_INTERNAL_a63f0e24_4_k_cu_ed4c1f5f_41114cute7productE)
_ZN39_INTERNAL_a63f0e24_4_k_cu_ed4c1f5f_41114cute7productE:
	.zero		1
	.type		_ZN39_INTERNAL_a63f0e24_4_k_cu_ed4c1f5f_41114cuda3std3__45__cpo3endE,@object
	.size		_ZN39_INTERNAL_a63f0e24_4_k_cu_ed4c1f5f_41114cuda3std3__45__cpo3endE,(_ZN39_INTERNAL_a63f0e24_4_k_cu_ed4c1f5f_41114cuda3std3__419piecewise_constructE - _ZN39_INTERNAL_a63f0e24_4_k_cu_ed4c1f5f_41114cuda3std3__45__cpo3endE)
_ZN39_INTERNAL_a63f0e24_4_k_cu_ed4c1f5f_41114cuda3std3__45__cpo3endE:
	.zero		1
	.type		_ZN39_INTERNAL_a63f0e24_4_k_cu_ed4c1f5f_41114cuda3std3__419piecewise_constructE,@object
	.size		_ZN39_INTERNAL_a63f0e24_4_k_cu_ed4c1f5f_41114cuda3std3__419piecewise_constructE,(_ZN39_INTERNAL_a63f0e24_4_k_cu_ed4c1f5f_41114cuda3std3__45__cpo4cendE - _ZN39_INTERNAL_a63f0e24_4_k_cu_ed4c1f5f_41114cuda3std3__419piecewise_constructE)
_ZN39_INTERNAL_a63f0e24_4_k_cu_ed4c1f5f_41114cuda3std3__419piecewise_constructE:
	.zero		1
	.type		_ZN39_INTERNAL_a63f0e24_4_k_cu_ed4c1f5f_41114cuda3std3__45__cpo4cendE,@object
	.size		_ZN39_INTERNAL_a63f0e24_4_k_cu_ed4c1f5f_41114cuda3std3__45__cpo4cendE,(_ZN39_INTERNAL_a63f0e24_4_k_cu_ed4c1f5f_41114cuda3std6ranges3__45__cpo4swapE - _ZN39_INTERNAL_a63f0e24_4_k_cu_ed4c1f5f_41114cuda3std3__45__cpo4cendE)
_ZN39_INTERNAL_a63f0e24_4_k_cu_ed4c1f5f_41114cuda3std3__45__cpo4cendE:
	.zero		1
	.type		_ZN39_INTERNAL_a63f0e24_4_k_cu_ed4c1f5f_41114cuda3std6ranges3__45__cpo4swapE,@object
	.size		_ZN39_INTERNAL_a63f0e24_4_k_cu_ed4c1f5f_41114cuda3std6ranges3__45__cpo4swapE,(.L_10 - _ZN39_INTERNAL_a63f0e24_4_k_cu_ed4c1f5f_41114cuda3std6ranges3__45__cpo4swapE)
_ZN39_INTERNAL_a63f0e24_4_k_cu_ed4c1f5f_41114cuda3std6ranges3__45__cpo4swapE:
	.zero		1
.L_10:


//--------------------- .nv.constant0._ZN7cutlass13device_kernelINS_4conv6kernel13ConvUniversalINS1_16ConvProblemShapeILNS1_8OperatorE2ELi3EEENS1_10collective14CollectiveConvINS1_47MainloopSm100TmaUmmaWarpSpecializedImplicitGemmILS5_2ELi36ELi3ELi1ELi2EN4cute5tupleIJNSA_1CILi2EEENSC_ILi1EEESE_EEEEENSB_IJNSC_ILi128EEENSB_IJNSC_ILi64EEEEEESJ_EEENS_12float_e4m3_tESL_NSA_8TiledMMAINSA_8MMA_AtomIJNSA_10MMA_TraitsINSA_25SM100_MMA_F8F6F4_2x1SM_SSEJSL_SL_fSH_SI_NSA_17integral_constantINSA_4UMMA5MajorELSS_1EEEST_NSQ_INSR_7ScaleInELSU_0EEESV_EEEEEENSA_6LayoutINSB_IJSE_SE_SE_EEENSB_IJNSC_ILi0EEES10_S10_EEEEENSB_IJNSA_10UnderscoreES13_S13_EEEEENS7_6detail27Sm100ImplicitGemmTileTraitsINSA_18SM100_TMA_2SM_LOADENSA_14ComposedLayoutINSA_7SwizzleILi2ELi4ELi3EEENSA_18smem_ptr_flag_bitsILi8EEENSY_INSB_IJSI_NSC_ILi8EEEEEENSB_IJSE_SI_EEEEEEEvEENS17_INSA_25SM100_TMA_2SM_LOAD_IM2COLENS19_INS1A_ILi1ELi4ELi3EEES1D_NSY_INSB_IJNSC_ILi32EEES1E_EEENSB_IJSE_S1M_EEEEEEEvEEEENS_8epilogue10collective18CollectiveEpilogueINS1T_23Sm100TmaWarpSpecializedILi1ELi1ELi32ELb0ELb0EEEJNSB_IJSI_SJ_SJ_EEENSB_IJNSY_ISI_SE_EES1Z_EEESL_NSB_IJlNSB_IJSE_lllEEES10_EEESL_S22_NS1T_6fusion15FusionCallbacksIS1X_NS23_17LinearCombinationISL_fSL_fLNS_15FloatRoundStyleE2EEES1Y_S20_JEEENSA_5SM1004TMEM4LOAD26SM100_TMEM_LOAD_32dp32b32xENSA_13SM90_TMA_LOADENS19_IS1B_S1D_NSY_INSB_IJS1E_SI_EEENSB_IJSI_SE_EEEEEEENSA_39AutoVectorizingCopyWithAssumedAlignmentILi128EEENSA_14SM90_TMA_STOREES2H_S2J_S2J_EEEvvEEEEvNT_6ParamsE --------------------------
	.section	.nv.constant0._ZN7cutlass13device_kernelINS_4conv6kernel13ConvUniversalINS1_16ConvProblemShapeILNS1_8OperatorE2ELi3EEENS1_10collective14CollectiveConvINS1_47MainloopSm100TmaUmmaWarpSpecializedImplicitGemmILS5_2ELi36ELi3ELi1ELi2EN4cute5tupleIJNSA_1CILi2EEENSC_ILi1EEESE_EEEEENSB_IJNSC_ILi128EEENSB_IJNSC_ILi64EEEEEESJ_EEENS_12float_e4m3_tESL_NSA_8TiledMMAINSA_8MMA_AtomIJNSA_10MMA_TraitsINSA_25SM100_MMA_F8F6F4_2x1SM_SSEJSL_SL_fSH_SI_NSA_17integral_constantINSA_4UMMA5MajorELSS_1EEEST_NSQ_INSR_7ScaleInELSU_0EEESV_EEEEEENSA_6LayoutINSB_IJSE_SE_SE_EEENSB_IJNSC_ILi0EEES10_S10_EEEEENSB_IJNSA_10UnderscoreES13_S13_EEEEENS7_6detail27Sm100ImplicitGemmTileTraitsINSA_18SM100_TMA_2SM_LOADENSA_14ComposedLayoutINSA_7SwizzleILi2ELi4ELi3EEENSA_18smem_ptr_flag_bitsILi8EEENSY_INSB_IJSI_NSC_ILi8EEEEEENSB_IJSE_SI_EEEEEEEvEENS17_INSA_25SM100_TMA_2SM_LOAD_IM2COLENS19_INS1A_ILi1ELi4ELi3EEES1D_NSY_INSB_IJNSC_ILi32EEES1E_EEENSB_IJSE_S1M_EEEEEEEvEEEENS_8epilogue10collective18CollectiveEpilogueINS1T_23Sm100TmaWarpSpecializedILi1ELi1ELi32ELb0ELb0EEEJNSB_IJSI_SJ_SJ_EEENSB_IJNSY_ISI_SE_EES1Z_EEESL_NSB_IJlNSB_IJSE_lllEEES10_EEESL_S22_NS1T_6fusion15FusionCallbacksIS1X_NS23_17LinearCombinationISL_fSL_fLNS_15FloatRoundStyleE2EEES1Y_S20_JEEENSA_5SM1004TMEM4LOAD26SM100_TMEM_LOAD_32dp32b32xENSA_13SM90_TMA_LOADENS19_IS1B_S1D_NSY_INSB_IJS1E_SI_EEENSB_IJSI_SE_EEEEEEENSA_39AutoVectorizingCopyWithAssumedAlignmentILi128EEENSA_14SM90_TMA_STOREES2H_S2J_S2J_EEEvvEEEEvNT_6ParamsE,"a",@progbits
	.sectionflags	@""
	.align	4
.nv.constant0._ZN7cutlass13device_kernelINS_4conv6kernel13ConvUniversalINS1_16ConvProblemShapeILNS1_8OperatorE2ELi3EEENS1_10collective14CollectiveConvINS1_47MainloopSm100TmaUmmaWarpSpecializedImplicitGemmILS5_2ELi36ELi3ELi1ELi2EN4cute5tupleIJNSA_1CILi2EEENSC_ILi1EEESE_EEEEENSB_IJNSC_ILi128EEENSB_IJNSC_ILi64EEEEEESJ_EEENS_12float_e4m3_tESL_NSA_8TiledMMAINSA_8MMA_AtomIJNSA_10MMA_TraitsINSA_25SM100_MMA_F8F6F4_2x1SM_SSEJSL_SL_fSH_SI_NSA_17integral_constantINSA_4UMMA5MajorELSS_1EEEST_NSQ_INSR_7ScaleInELSU_0EEESV_EEEEEENSA_6LayoutINSB_IJSE_SE_SE_EEENSB_IJNSC_ILi0EEES10_S10_EEEEENSB_IJNSA_10UnderscoreES13_S13_EEEEENS7_6detail27Sm100ImplicitGemmTileTraitsINSA_18SM100_TMA_2SM_LOADENSA_14ComposedLayoutINSA_7SwizzleILi2ELi4ELi3EEENSA_18smem_ptr_flag_bitsILi8EEENSY_INSB_IJSI_NSC_ILi8EEEEEENSB_IJSE_SI_EEEEEEEvEENS17_INSA_25SM100_TMA_2SM_LOAD_IM2COLENS19_INS1A_ILi1ELi4ELi3EEES1D_NSY_INSB_IJNSC_ILi32EEES1E_EEENSB_IJSE_S1M_EEEEEEEvEEEENS_8epilogue10collective18CollectiveEpilogueINS1T_23Sm100TmaWarpSpecializedILi1ELi1ELi32ELb0ELb0EEEJNSB_IJSI_SJ_SJ_EEENSB_IJNSY_ISI_SE_EES1Z_EEESL_NSB_IJlNSB_IJSE_lllEEES10_EEESL_S22_NS1T_6fusion15FusionCallbacksIS1X_NS23_17LinearCombinationISL_fSL_fLNS_15FloatRoundStyleE2EEES1Y_S20_JEEENSA_5SM1004TMEM4LOAD26SM100_TMEM_LOAD_32dp32b32xENSA_13SM90_TMA_LOADENS19_IS1B_S1D_NSY_INSB_IJS1E_SI_EEENSB_IJSI_SE_EEEEEEENSA_39AutoVectorizingCopyWithAssumedAlignmentILi128EEENSA_14SM90_TMA_STOREES2H_S2J_S2J_EEEvvEEEEvNT_6ParamsE:
	.zero		3200


//--------------------- SYMBOLS --------------------------

	.type		.nv.reservedSmem.offset0,@object
	.size		.nv.reservedSmem.offset0,0x4
	.type		.nv.reservedSmem.cap,@object
	.size		.nv.reservedSmem.cap,0x4
	.type		__assertfail,@function
